def gluon_wgmma(
    a_ptr,
    b_ptr,
    c_ptr,
    M,
    N,
    K,
    stride_am,
    stride_bk,
    stride_cm,
    BLOCK_M: gl.constexpr,
    BLOCK_N: gl.constexpr,
    BLOCK_K: gl.constexpr,
    DTYPE: gl.constexpr,
    A_LAYOUT: gl.constexpr,
    B_LAYOUT: gl.constexpr,
    C_LAYOUT: gl.constexpr,
    B_SHAPE: gl.constexpr,
    TRANS_B: gl.constexpr,
    NUM_BUFFERS: gl.constexpr,
    NUM_WARPS: gl.constexpr,
):
    a_desc = tma.make_tensor_descriptor(
        a_ptr, [M, K], [stride_am, 1], [BLOCK_M, BLOCK_K], A_LAYOUT
    )
    b_desc = tma.make_tensor_descriptor(
        b_ptr,
        [N, K] if TRANS_B else [K, N],
        [stride_bk, 1],
        B_SHAPE,
        B_LAYOUT,
    )
    c_desc = tma.make_tensor_descriptor(
        c_ptr, [M, N], [stride_cm, 1], [BLOCK_M, BLOCK_N], C_LAYOUT
    )

    a_bufs = gl.allocate_shared_memory(
        DTYPE, [NUM_BUFFERS, BLOCK_M, BLOCK_K], A_LAYOUT
    )
    b_bufs = gl.allocate_shared_memory(DTYPE, [NUM_BUFFERS] + B_SHAPE, B_LAYOUT)

    pid_m = gl.program_id(0)
    pid_n = gl.program_id(1)
    off_m = pid_m * BLOCK_M
    off_n = pid_n * BLOCK_N

    mma_layout: gl.constexpr = pick_wgmma_layout(DTYPE, BLOCK_M, BLOCK_N, NUM_WARPS)
    acc = warpgroup_mma_init(
        gl.zeros((BLOCK_M, BLOCK_N), dtype=gl.float32, layout=mma_layout)
    )

    bars = gl.allocate_shared_memory(
        gl.int64, [NUM_BUFFERS, 1], mbarrier.MBarrierLayout()
    )
    for i in gl.static_range(NUM_BUFFERS):
        mbarrier.init(bars.index(i), count=1)
    idx = 0
    phase = 0

    for k in range(0, K, BLOCK_K):
        a = a_bufs.index(idx)
        b = b_bufs.index(idx)
        bar = bars.index(idx)
        mbarrier.expect(bar, a_desc.block_type.nbytes + b_desc.block_type.nbytes)
        tma.async_copy_global_to_shared(a_desc, [off_m, k], bar, a)
        tma.async_copy_global_to_shared(
            b_desc, [off_n, k] if TRANS_B else [k, off_n], bar, b
        )
        mbarrier.wait(bar, phase=phase)

        if TRANS_B:
            b = b.permute((1, 0))
        acc = warpgroup_mma_wait(num_outstanding=0, deps=(acc,))
        acc = warpgroup_mma(a, b, acc, is_async=True)

        idx += 1
        if idx == NUM_BUFFERS:
            idx = 0
            phase ^= 1

    acc = warpgroup_mma_wait(num_outstanding=0, deps=(acc,))
    for i in gl.static_range(NUM_BUFFERS):
        mbarrier.invalidate(bars.index(i))

    c_smem = gl.allocate_shared_memory(DTYPE, [BLOCK_M, BLOCK_N], C_LAYOUT)
    c_smem.store(acc.to(DTYPE))
    fence_async_shared()
    tma.async_copy_shared_to_global(c_desc, [off_m, off_n], c_smem)
    tma.store_wait(pendings=0)

# config = {"BLOCK_K": 32, "BLOCK_M": 64, "BLOCK_N": 128, "arch": "sm_90", "dtype": "bf16", "num_buffers": 1, "num_warps": 8, "trans_b": 0}
# arch = sm_90


// ===== COMPILED SASS (sm_90a) =====

	.target	sm_90a

	.elftype	@"ET_EXEC"


//--------------------- .note.nv.tkinfo           --------------------------
	.section	.note.nv.tkinfo,"",@"SHT_NOTE"
	.sectionflags	@"SHF_NOTE_NV_TKINFO"
	.tkinfo
        /*0018*/ 	.word	0x00000002
        /*0030*/ 	.string	""
        /*0030*/ 	.string	"ptxas"
        /*0030*/ 	.string	"Cuda compilation tools, release 13.0, V13.0.88"
        /*0030*/ 	.string	"Build cuda_13.0.r13.0/compiler.36424714_0"
        /*0030*/ 	.string	"-v  -suppress-debug-info  -lineinfo  -arch sm_90a "



//--------------------- .note.nv.cuinfo           --------------------------
	.section	.note.nv.cuinfo,"",@"SHT_NOTE"
	.sectionflags	@"SHF_NOTE_NV_CUINFO"
        /*0018*/ 	.short	0x0002
        /*001a*/ 	.short	0x005a
        /*001c*/ 	.short	0x0082
	.zero		2


//--------------------- .nv.info                  --------------------------
	.section	.nv.info,"",@"SHT_CUDA_INFO"
	.align	4


	//----- nvinfo : EIATTR_REGCOUNT
	.align		4
        /*0000*/ 	.byte	0x04, 0x2f
        /*0002*/ 	.short	(.L_1 - .L_0)
	.align		4
.L_0:
        /*0004*/ 	.word	index@(gluon_wgmma)
        /*0008*/ 	.word	0x0000003a


	//----- nvinfo : EIATTR_FRAME_SIZE
	.align		4
.L_1:
        /*000c*/ 	.byte	0x04, 0x11
        /*000e*/ 	.short	(.L_3 - .L_2)
	.align		4
.L_2:
        /*0010*/ 	.word	index@(gluon_wgmma)
        /*0014*/ 	.word	0x00000000


	//----- nvinfo : EIATTR_MIN_STACK_SIZE
	.align		4
.L_3:
        /*0018*/ 	.byte	0x04, 0x12
        /*001a*/ 	.short	(.L_5 - .L_4)
	.align		4
.L_4:
        /*001c*/ 	.word	index@(gluon_wgmma)
        /*0020*/ 	.word	0x00000000
.L_5:


//--------------------- .nv.compat                --------------------------
	.section	.nv.compat,"",@"SHT_CUDA_COMPAT_INFO"
	.align	4
        /*0000*/ 	.byte	0x02, 0x09, 0x01, 0x00, 0x02, 0x02, 0x04, 0x00, 0x02, 0x05, 0x05, 0x00, 0x03, 0x07, 0x01, 0x01
        /*0010*/ 	.byte	0x02, 0x03, 0x03, 0x00, 0x02, 0x06, 0x01, 0x00, 0x04, 0x0b, 0x08, 0x00, 0x00, 0x00, 0x00, 0x00
        /*0020*/ 	.byte	0x00, 0x00, 0x00, 0x00


//--------------------- .nv.info.gluon_wgmma      --------------------------
	.section	.nv.info.gluon_wgmma,"",@"SHT_CUDA_INFO"
	.sectionflags	@""
	.align	4


	//----- nvinfo : EIATTR_CUDA_API_VERSION
	.align		4
        /*0000*/ 	.byte	0x04, 0x37
        /*0002*/ 	.short	(.L_7 - .L_6)
.L_6:
        /*0004*/ 	.word	0x00000082


	//----- nvinfo : EIATTR_KPARAM_INFO
	.align		4
.L_7:
        /*0008*/ 	.byte	0x04, 0x17
        /*000a*/ 	.short	(.L_9 - .L_8)
.L_8:
        /*000c*/ 	.word	0x00000000
        /*0010*/ 	.short	0x000a
        /*0012*/ 	.short	0x0048
        /*0014*/ 	.byte	0x00, 0xf4, 0x21, 0x00


	//----- nvinfo : EIATTR_KPARAM_INFO
	.align		4
.L_9:
        /*0018*/ 	.byte	0x04, 0x17
        /*001a*/ 	.short	(.L_11 - .L_10)
.L_10:
        /*001c*/ 	.word	0x00000000
        /*0020*/ 	.short	0x0009
        /*0022*/ 	.short	0x0040
        /*0024*/ 	.byte	0x00, 0xf4, 0x21, 0x00


	//----- nvinfo : EIATTR_KPARAM_INFO
	.align		4
.L_11:
        /*0028*/ 	.byte	0x04, 0x17
        /*002a*/ 	.short	(.L_13 - .L_12)
.L_12:
        /*002c*/ 	.word	0x00000000
        /*0030*/ 	.short	0x0008
        /*0032*/ 	.short	0x0038
        /*0034*/ 	.byte	0x00, 0xf0, 0x21, 0x00


	//----- nvinfo : EIATTR_KPARAM_INFO
	.align		4
.L_13:
        /*0038*/ 	.byte	0x04, 0x17
        /*003a*/ 	.short	(.L_15 - .L_14)
.L_14:
        /*003c*/ 	.word	0x00000000
        /*0040*/ 	.short	0x0007
        /*0042*/ 	.short	0x0030
        /*0044*/ 	.byte	0x00, 0xf0, 0x21, 0x00


	//----- nvinfo : EIATTR_KPARAM_INFO
	.align		4
.L_15:
        /*0048*/ 	.byte	0x04, 0x17
        /*004a*/ 	.short	(.L_17 - .L_16)
.L_16:
        /*004c*/ 	.word	0x00000000
        /*0050*/ 	.short	0x0006
        /*0052*/ 	.short	0x0028
        /*0054*/ 	.byte	0x00, 0xf0, 0x21, 0x00


	//----- nvinfo : EIATTR_KPARAM_INFO
	.align		4
.L_17:
        /*0058*/ 	.byte	0x04, 0x17
        /*005a*/ 	.short	(.L_19 - .L_18)
.L_18:
        /*005c*/ 	.word	0x00000000
        /*0060*/ 	.short	0x0005
        /*0062*/ 	.short	0x0020
        /*0064*/ 	.byte	0x00, 0xf0, 0x11, 0x00


	//----- nvinfo : EIATTR_KPARAM_INFO
	.align		4
.L_19:
        /*0068*/ 	.byte	0x04, 0x17
        /*006a*/ 	.short	(.L_21 - .L_20)
.L_20:
        /*006c*/ 	.word	0x00000000
        /*0070*/ 	.short	0x0004
        /*0072*/ 	.short	0x001c
        /*0074*/ 	.byte	0x00, 0xf0, 0x11, 0x00


	//----- nvinfo : EIATTR_KPARAM_INFO
	.align		4
.L_21:
        /*0078*/ 	.byte	0x04, 0x17
        /*007a*/ 	.short	(.L_23 - .L_22)
.L_22:
        /*007c*/ 	.word	0x00000000
        /*0080*/ 	.short	0x0003
        /*0082*/ 	.short	0x0018
        /*0084*/ 	.byte	0x00, 0xf0, 0x11, 0x00


	//----- nvinfo : EIATTR_KPARAM_INFO
	.align		4
.L_23:
        /*0088*/ 	.byte	0x04, 0x17
        /*008a*/ 	.short	(.L_25 - .L_24)
.L_24:
        /*008c*/ 	.word	0x00000000
        /*0090*/ 	.short	0x0002
        /*0092*/ 	.short	0x0010
        /*0094*/ 	.byte	0x00, 0xf4, 0x21, 0x00


	//----- nvinfo : EIATTR_KPARAM_INFO
	.align		4
.L_25:
        /*0098*/ 	.byte	0x04, 0x17
        /*009a*/ 	.short	(.L_27 - .L_26)
.L_26:
        /*009c*/ 	.word	0x00000000
        /*00a0*/ 	.short	0x0001
        /*00a2*/ 	.short	0x0008
        /*00a4*/ 	.byte	0x00, 0xf4, 0x21, 0x00


	//----- nvinfo : EIATTR_KPARAM_INFO
	.align		4
.L_27:
        /*00a8*/ 	.byte	0x04, 0x17
        /*00aa*/ 	.short	(.L_29 - .L_28)
.L_28:
        /*00ac*/ 	.word	0x00000000
        /*00b0*/ 	.short	0x0000
        /*00b2*/ 	.short	0x0000
        /*00b4*/ 	.byte	0x00, 0xf4, 0x21, 0x00


	//----- nvinfo : EIATTR_SPARSE_MMA_MASK
	.align		4
.L_29:
        /*00b8*/ 	.byte	0x03, 0x50
        /*00ba*/ 	.short	0x0000


	//----- nvinfo : EIATTR_MAXREG_COUNT
	.align		4
        /*00bc*/ 	.byte	0x03, 0x1b
        /*00be*/ 	.short	0x00ff


	//----- nvinfo : EIATTR_NUM_BARRIERS
	.align		4
        /*00c0*/ 	.byte	0x02, 0x4c
        /*00c2*/ 	.byte	0x01
	.zero		1


	//----- nvinfo : EIATTR_MERCURY_ISA_VERSION
	.align		4
        /*00c4*/ 	.byte	0x03, 0x5f
        /*00c6*/ 	.short	0x0101


	//----- nvinfo : EIATTR_INT_WARP_WIDE_INSTR_OFFSETS
	.align		4
        /*00c8*/ 	.byte	0x04, 0x31
        /*00ca*/ 	.short	(.L_31 - .L_30)


	//   ....[0]....
.L_30:
        /*00cc*/ 	.word	0x00001320


	//   ....[1]....
        /*00d0*/ 	.word	0x000013b0


	//   ....[2]....
        /*00d4*/ 	.word	0x000016b0


	//   ....[3]....
        /*00d8*/ 	.word	0x000016c0


	//   ....[4]....
        /*00dc*/ 	.word	0x00001740


	//   ....[5]....
        /*00e0*/ 	.word	0x00001750


	//   ....[6]....
        /*00e4*/ 	.word	0x00001c20


	//   ....[7]....
        /*00e8*/ 	.word	0x00001c30


	//----- nvinfo : EIATTR_COOP_GROUP_MASK_REGIDS
	.align		4
.L_31:
        /*00ec*/ 	.byte	0x04, 0x29
        /*00ee*/ 	.short	(.L_33 - .L_32)


	//   ....[0]....
.L_32:
        /*00f0*/ 	.word	0xffffffff


	//   ....[1]....
        /*00f4*/ 	.word	0xffffffff


	//   ....[2]....
        /*00f8*/ 	.word	0xffffffff


	//----- nvinfo : EIATTR_COOP_GROUP_INSTR_OFFSETS
	.align		4
.L_33:
        /*00fc*/ 	.byte	0x04, 0x28
        /*00fe*/ 	.short	(.L_35 - .L_34)


	//   ....[0]....
.L_34:
        /*0100*/ 	.word	0x00000140


	//   ....[1]....
        /*0104*/ 	.word	0x00000720


	//   ....[2]....
        /*0108*/ 	.word	0x00000cd0


	//----- nvinfo : EIATTR_MBARRIER_INSTR_OFFSETS
	.align		4
.L_35:
        /*010c*/ 	.byte	0x04, 0x39
        /*010e*/ 	.short	(.L_37 - .L_36)


	//   ....[0]....
.L_36:
        /*0110*/ 	.word	0x00001470
        /*0114*/ 	.word	0x000000ff
        /*0118*/ 	.word	0x00003000
        /*011c*/ 	.short	0x0100
        /*011e*/ 	.byte	0x0c
	.zero		1


	//   ....[1]....
        /*0120*/ 	.word	0x000017f0
        /*0124*/ 	.word	0x000000ff
        /*0128*/ 	.word	0x00003000
        /*012c*/ 	.short	0x010a
        /*012e*/ 	.byte	0x0c
	.zero		1


	//   ....[2]....
        /*0130*/ 	.word	0x00001ab0
        /*0134*/ 	.word	0x000000ff
        /*0138*/ 	.word	0x00003000
        /*013c*/ 	.short	0x0108
        /*013e*/ 	.byte	0x0c
	.zero		1


	//   ....[3]....
        /*0140*/ 	.word	0x00001cf0
        /*0144*/ 	.word	0x000000ff
        /*0148*/ 	.word	0x00003000
        /*014c*/ 	.short	0x010a
        /*014e*/ 	.byte	0x0c
	.zero		1


	//----- nvinfo : EIATTR_NUM_MBARRIERS
	.align		4
.L_37:
        /*0150*/ 	.byte	0x03, 0x38
        /*0152*/ 	.short	0x0001


	//----- nvinfo : EIATTR_EXIT_INSTR_OFFSETS
	.align		4
        /*0154*/ 	.byte	0x04, 0x1c
        /*0156*/ 	.short	(.L_39 - .L_38)


	//   ....[0]....
.L_38:
        /*0158*/ 	.word	0x00001ce0


	//----- nvinfo : EIATTR_REQNTID
	.align		4
.L_39:
        /*015c*/ 	.byte	0x04, 0x10
        /*015e*/ 	.short	(.L_41 - .L_40)
.L_40:
        /*0160*/ 	.word	0x00000100
        /*0164*/ 	.word	0x00000001
        /*0168*/ 	.word	0x00000001


	//----- nvinfo : EIATTR_CRS_STACK_SIZE
	.align		4
.L_41:
        /*016c*/ 	.byte	0x04, 0x1e
        /*016e*/ 	.short	(.L_43 - .L_42)
.L_42:
        /*0170*/ 	.word	0x00000000


	//----- nvinfo : EIATTR_CBANK_PARAM_SIZE
	.align		4
.L_43:
        /*0174*/ 	.byte	0x03, 0x19
        /*0176*/ 	.short	0x0050


	//----- nvinfo : EIATTR_PARAM_CBANK
	.align		4
        /*0178*/ 	.byte	0x04, 0x0a
        /*017a*/ 	.short	(.L_45 - .L_44)
	.align		4
.L_44:
        /*017c*/ 	.word	index@(.nv.constant0.gluon_wgmma)
        /*0180*/ 	.short	0x0210
        /*0182*/ 	.short	0x0050


	//----- nvinfo : EIATTR_SW_WAR
	.align		4
.L_45:
        /*0184*/ 	.byte	0x04, 0x36
        /*0186*/ 	.short	(.L_47 - .L_46)
.L_46:
        /*0188*/ 	.word	0x00000008
.L_47:


//--------------------- .nv.callgraph             --------------------------
	.section	.nv.callgraph,"",@"SHT_CUDA_CALLGRAPH"
	.align	4
	.sectionentsize	8
	.align		4
        /*0000*/ 	.word	0x00000000
	.align		4
        /*0004*/ 	.word	0xffffffff
	.align		4
        /*0008*/ 	.word	0x00000000
	.align		4
        /*000c*/ 	.word	0xfffffffe
	.align		4
        /*0010*/ 	.word	0x00000000
	.align		4
        /*0014*/ 	.word	0xfffffffd
	.align		4
        /*0018*/ 	.word	0x00000000
	.align		4
        /*001c*/ 	.word	0xfffffffc


//--------------------- .text.gluon_wgmma         --------------------------
	.section	.text.gluon_wgmma,"ax",@progbits
	.align	128
        .global         gluon_wgmma
        .type           gluon_wgmma,@function
        .size           gluon_wgmma,(.L_x_52 - gluon_wgmma)
        .other          gluon_wgmma,@"STO_CUDA_ENTRY STV_DEFAULT"
gluon_wgmma:
.text.gluon_wgmma:
[----:B------:R-:W-:Y:S01]  /*0000*/  LDC R1, c[0x0][0x28] ;  /* 0x00000a00ff017b82 */ /* 0x000fe20000000800 */
[----:B------:R-:W1:Y:S07]  /*0010*/  S2R R0, SR_TID.X ;  /* 0x0000000000007919 */ /* 0x000e6e0000002100 */
[----:B------:R-:W2:Y:S01]  /*0020*/  S2UR UR4, SR_CgaCtaId ;  /* 0x00000000000479c3 */ /* 0x000ea20000008800 */
[----:B------:R-:W-:Y:S01]  /*0030*/  UMOV UR12, 0x400 ;  /* 0x00000400000c7882 */ /* 0x000fe20000000000 */
[----:B------:R-:W-:Y:S01]  /*0040*/  ULDC UR6, c[0x0][0xc] ;  /* 0x0000030000067ab9 */ /* 0x000fe20000000800 */
[----:B------:R-:W-:Y:S05]  /*0050*/  BSSY B0, `(.L_x_0) ;  /* 0x000001f000007945 */ /* 0x000fea0003800000 */
[----:B------:R-:W3:Y:S08]  /*0060*/  LDC R2, c[0x0][0x228] ;  /* 0x00008a00ff027b82 */ /* 0x000ef00000000800 */
[----:B------:R-:W4:Y:S08]  /*0070*/  LDC R10, c[0x0][0x230] ;  /* 0x00008c00ff0a7b82 */ /* 0x000f300000000800 */
[----:B------:R-:W-:Y:S01]  /*0080*/  S2UR UR19, SR_CTAID.Y ;  /* 0x00000000001379c3 */ /* 0x000fe20000002600 */
[----:B--2---:R-:W-:-:S03]  /*0090*/  ULEA UR12, UR4, UR12, 0x18 ;  /* 0x0000000c040c7291 */ /* 0x004fc6000f8ec03f */
[----:B------:R-:W-:Y:S01]  /*00a0*/  ULDC UR4, c[0x0][0x10] ;  /* 0x0000040000047ab9 */ /* 0x000fe20000000800 */
[----:B-1----:R-:W-:-:S03]  /*00b0*/  LOP3.LUT R6, R0, 0xff, RZ, 0xc0, !PT ;  /* 0x000000ff00067812 */ /* 0x002fc600078ec0ff */
[----:B------:R-:W1:Y:S01]  /*00c0*/  S2UR UR5, SR_CTAID.Z ;  /* 0x00000000000579c3 */ /* 0x000e620000002700 */
[----:B---3--:R-:W-:Y:S01]  /*00d0*/  VIADD R2, R2, 0xffffffff ;  /* 0xffffffff02027836 */ /* 0x008fe20000000000 */
[C---:B------:R-:W-:Y:S02]  /*00e0*/  ISETP.GE.U32.AND P0, PT, R6.reuse, 0x20, PT ;  /* 0x000000200600780c */ /* 0x040fe40003f06070 */
[C---:B------:R-:W-:Y:S02]  /*00f0*/  ISETP.NE.U32.AND P2, PT, R6.reuse, RZ, PT ;  /* 0x000000ff0600720c */ /* 0x040fe40003f45070 */
[----:B------:R-:W-:Y:S02]  /*0100*/  LEA R14, R6, UR12, 0x2 ;  /* 0x0000000c060e7c11 */ /* 0x000fe4000f8e10ff */
[----:B------:R-:W2:Y:S01]  /*0110*/  S2UR UR28, SR_CTAID.X ;  /* 0x00000000001c79c3 */ /* 0x000ea20000002500 */
[----:B----4-:R-:W-:-:S06]  /*0120*/  VIADD R11, R10, 0xffffffff ;  /* 0xffffffff0a0b7836 */ /* 0x010fcc0000000000 */
[----:B------:R3:W-:Y:S01]  /*0130*/  @!P0 STS [R14], RZ ;  /* 0x000000ff0e008388 */ /* 0x0007e20000000800 */
[----:B------:R-:W-:-:S03]  /*0140*/  NOP ;  /* 0x0000000000007918 */ /* 0x000fc60000000000 */
[----:B------:R3:W-:Y:S01]  /*0150*/  @!P2 STS [UR12+0x24], R2 ;  /* 0x00002402ff00a988 */ /* 0x0007e2000800080c */
[----:B-1----:R-:W-:-:S03]  /*0160*/  UIMAD UR4, UR5, UR4, UR19 ;  /* 0x00000004050472a4 */ /* 0x002fc6000f8e0213 */
[----:B------:R3:W-:Y:S01]  /*0170*/  @!P2 STS [UR12+0x20], R11 ;  /* 0x0000200bff00a988 */ /* 0x0007e2000800080c */
[----:B--2---:R-:W-:-:S03]  /*0180*/  UIMAD UR4, UR4, UR6, UR28 ;  /* 0x00000006040472a4 */ /* 0x004fc6000f8e021c */
[----:B------:R-:W-:Y:S01]  /*0190*/  ULDC.64 UR6, c[0x0][0x250] ;  /* 0x0000940000067ab9 */ /* 0x000fe20000000a00 */
[----:B------:R-:W-:-:S04]  /*01a0*/  UIMAD UR4, UR4, 0x180, URZ ;  /* 0x00000180040478a4 */ /* 0x000fc8000f8e023f */
[----:B------:R-:W-:-:S04]  /*01b0*/  UIADD3 UR14, UP0, UR4, UR6, URZ ;  /* 0x00000006040e7290 */ /* 0x000fc8000ff1e03f */
[----:B------:R-:W-:Y:S01]  /*01c0*/  ULEA.HI.X.SX32 UR15, UR4, UR7, 0x1, UP0 ;  /* 0x00000007040f7291 */ /* 0x000fe200080f0e3f */
[----:B---3--:R-:W-:Y:S11]  /*01d0*/  @P2 BRA `(.L_x_1) ;  /* 0x0000000000182947 */ /* 0x008ff60003800000 */
[----:B------:R-:W1:Y:S01]  /*01e0*/  LDS R3, [UR12+0x8] ;  /* 0x0000080cff037984 */ /* 0x000e620008000800 */
[----:B------:R-:W2:Y:S01]  /*01f0*/  LDC.64 R8, c[0x0][0x210] ;  /* 0x00008400ff087b82 */ /* 0x000ea20000000a00 */
[----:B------:R-:W-:Y:S02]  /*0200*/  IMAD.MOV.U32 R4, RZ, RZ, 0x70 ;  /* 0x00000070ff047424 */ /* 0x000fe400078e00ff */
[----:B--2---:R2:W-:Y:S03]  /*0210*/  STS.64 [UR12], R8 ;  /* 0x00000008ff007988 */ /* 0x0045e60008000a0c */
[----:B-1----:R-:W-:-:S05]  /*0220*/  LOP3.LUT R3, R3, 0x10, R4, 0xd8, !PT ;  /* 0x0000001003037812 */ /* 0x002fca00078ed804 */
[----:B------:R2:W-:Y:S02]  /*0230*/  STS [UR12+0x8], R3 ;  /* 0x00000803ff007988 */ /* 0x0005e4000800080c */
.L_x_1:
[----:B------:R-:W-:Y:S05]  /*0240*/  BSYNC B0 ;  /* 0x0000000000007941 */ /* 0x000fea0003800000 */
.L_x_0:
[----:B------:R-:W-:Y:S04]  /*0250*/  BSSY B0, `(.L_x_2) ;  /* 0x000000a000007945 */ /* 0x000fe80003800000 */
[----:B------:R-:W-:Y:S05]  /*0260*/  @P2 BRA `(.L_x_3) ;  /* 0x0000000000202947 */ /* 0x000fea0003800000 */
[----:B--2---:R-:W1:Y:S01]  /*0270*/  LDS R3, [UR12+0x34] ;  /* 0x0000340cff037984 */ /* 0x004e620008000800 */
[----:B------:R-:W-:Y:S02]  /*0280*/  IMAD.MOV.U32 R4, RZ, RZ, 0x1f000000 ;  /* 0x1f000000ff047424 */ /* 0x000fe400078e00ff */
[----:B------:R-:W-:Y:S01]  /*0290*/  @!P2 IMAD.MOV.U32 R5, RZ, RZ, 0x3f ;  /* 0x0000003fff05a424 */ /* 0x000fe200078e00ff */
[----:B------:R-:W2:Y:S02]  /*02a0*/  @!P2 LDS R8, [UR12+0x38] ;  /* 0x0000380cff08a984 */ /* 0x000ea40008000800 */
[----:B-1----:R-:W-:Y:S02]  /*02b0*/  LOP3.LUT R3, R3, 0xff000000, R4, 0xb8, !PT ;  /* 0xff00000003037812 */ /* 0x002fe400078eb804 */
[----:B--2---:R-:W-:-:S03]  /*02c0*/  @!P2 LOP3.LUT R4, R8, 0xff, R5, 0xb8, !PT ;  /* 0x000000ff0804a812 */ /* 0x004fc600078eb805 */
[----:B------:R1:W-:Y:S04]  /*02d0*/  STS [UR12+0x34], R3 ;  /* 0x00003403ff007988 */ /* 0x0003e8000800080c */
[----:B------:R1:W-:Y:S02]  /*02e0*/  @!P2 STS [UR12+0x38], R4 ;  /* 0x00003804ff00a988 */ /* 0x0003e4000800080c */
.L_x_3:
[----:B------:R-:W-:Y:S05]  /*02f0*/  BSYNC B0 ;  /* 0x0000000000007941 */ /* 0x000fea0003800000 */
.L_x_2:
[----:B------:R-:W-:Y:S04]  /*0300*/  BSSY B0, `(.L_x_4) ;  /* 0x000000e000007945 */ /* 0x000fe80003800000 */
[----:B------:R-:W-:Y:S05]  /*0310*/  @P2 BRA `(.L_x_5) ;  /* 0x0000000000302947 */ /* 0x000fea0003800000 */
[----:B-1----:R-:W1:Y:S01]  /*0320*/  LDS R4, [UR12+0x34] ;  /* 0x0000340cff047984 */ /* 0x002e620008000800 */
[----:B------:R-:W3:Y:S03]  /*0330*/  LDC.64 R12, c[0x0][0x238] ;  /* 0x00008e00ff0c7b82 */ /* 0x000ee60000000a00 */
[----:B--2---:R-:W2:Y:S01]  /*0340*/  LDS R3, [UR12+0x1c] ;  /* 0x00001c0cff037984 */ /* 0x004ea20008000800 */
[C---:B---3--:R-:W-:Y:S01]  /*0350*/  SHF.L.U64.HI R8, R12.reuse, 0x1, R13 ;  /* 0x000000010c087819 */ /* 0x048fe2000001020d */
[----:B------:R-:W-:-:S03]  /*0360*/  IMAD.SHL.U32 R5, R12, 0x2, RZ ;  /* 0x000000020c057824 */ /* 0x000fc600078e00ff */
[--C-:B------:R-:W-:Y:S02]  /*0370*/  SHF.R.U32.HI R12, RZ, 0x4, R8.reuse ;  /* 0x00000004ff0c7819 */ /* 0x100fe40000011608 */
[----:B------:R-:W-:-:S05]  /*0380*/  SHF.R.U64 R5, R5, 0x4, R8 ;  /* 0x0000000405057819 */ /* 0x000fca0000001208 */
[----:B------:R3:W-:Y:S01]  /*0390*/  STS [UR12+0xc], R5 ;  /* 0x00000c05ff007988 */ /* 0x0007e2000800080c */
[----:B-1----:R-:W-:Y:S02]  /*03a0*/  LOP3.LUT R4, R4, 0x7, RZ, 0xb8, !PT ;  /* 0x0000000704047812 */ /* 0x002fe400078eb8ff */
[----:B--2---:R-:W-:-:S03]  /*03b0*/  LOP3.LUT R3, R3, 0xf, R12, 0xb8, !PT ;  /* 0x0000000f03037812 */ /* 0x004fc600078eb80c */
[----:B------:R3:W-:Y:S04]  /*03c0*/  STS [UR12+0x34], R4 ;  /* 0x00003404ff007988 */ /* 0x0007e8000800080c */
[----:B------:R3:W-:Y:S02]  /*03d0*/  STS [UR12+0x1c], R3 ;  /* 0x00001c03ff007988 */ /* 0x0007e4000800080c */
.L_x_5:
[----:B------:R-:W-:Y:S05]  /*03e0*/  BSYNC B0 ;  /* 0x0000000000007941 */ /* 0x000fea0003800000 */
.L_x_4:
[----:B------:R-:W-:Y:S04]  /*03f0*/  BSSY B1, `(.L_x_6) ;  /* 0x000001b000017945 */ /* 0x000fe80003800000 */
[----:B------:R-:W-:Y:S01]  /*0400*/  BSSY B0, `(.L_x_7) ;  /* 0x0000016000007945 */ /* 0x000fe20003800000 */
[----:B------:R-:W-:-:S03]  /*0410*/  IMAD.MOV.U32 R7, RZ, RZ, RZ ;  /* 0x000000ffff077224 */ /* 0x000fc600078e00ff */
[----:B------:R-:W-:Y:S05]  /*0420*/  @P2 BRA `(.L_x_8) ;  /* 0x0000000000202947 */ /* 0x000fea0003800000 */
[----:B-123--:R-:W1:Y:S02]  /*0430*/  LDS R3, [UR12+0x34] ;  /* 0x0000340cff037984 */ /* 0x00ee640008000800 */
[----:B-1----:R-:W-:-:S05]  /*0440*/  LOP3.LUT R3, R3, 0x38, RZ, 0xb8, !PT ;  /* 0x0000003803037812 */ /* 0x002fca00078eb8ff */
[----:B------:R1:W-:Y:S01]  /*0450*/  STS [UR12+0x34], R3 ;  /* 0x00003403ff007988 */ /* 0x0003e2000800080c */
[----:B------:R-:W-:Y:S05]  /*0460*/  @P2 BRA `(.L_x_9) ;  /* 0x0000000000202947 */ /* 0x000fea0003800000 */
[----:B-1----:R-:W1:Y:S01]  /*0470*/  LDS R3, [UR12+0x8] ;  /* 0x0000080cff037984 */ /* 0x002e620008000800 */
[----:B------:R-:W-:-:S05]  /*0480*/  IMAD.MOV.U32 R4, RZ, RZ, 0x780 ;  /* 0x00000780ff047424 */ /* 0x000fca00078e00ff */
[----:B-1----:R-:W-:-:S05]  /*0490*/  LOP3.LUT R3, R3, 0x500, R4, 0xd8, !PT ;  /* 0x0000050003037812 */ /* 0x002fca00078ed804 */
[----:B------:R4:W-:Y:S02]  /*04a0*/  STS [UR12+0x8], R3 ;  /* 0x00000803ff007988 */ /* 0x0009e4000800080c */
.L_x_8:
[----:B------:R-:W-:Y:S05]  /*04b0*/  @P2 BRA `(.L_x_10) ;  /* 0x0000000000282947 */ /* 0x000fea0003800000 */
[----:B-1234-:R-:W1:Y:S02]  /*04c0*/  LDS R3, [UR12+0x8] ;  /* 0x0000080cff037984 */ /* 0x01ee640008000800 */
[----:B-1----:R-:W-:-:S05]  /*04d0*/  LOP3.LUT R3, R3, 0x1800, RZ, 0xb8, !PT ;  /* 0x0000180003037812 */ /* 0x002fca00078eb8ff */
[----:B------:R2:W-:Y:S02]  /*04e0*/  STS [UR12+0x8], R3 ;  /* 0x00000803ff007988 */ /* 0x0005e4000800080c */
.L_x_9:
[----:B------:R-:W-:Y:S05]  /*04f0*/  @P2 BREAK B0 ;  /* 0x0000000000002942 */ /* 0x000fea0003800000 */
[----:B------:R-:W-:Y:S05]  /*0500*/  @P2 BRA `(.L_x_11) ;  /* 0x0000000000242947 */ /* 0x000fea0003800000 */
[----:B------:R-:W3:Y:S01]  /*0510*/  LDS R4, [UR12+0x8] ;  /* 0x0000080cff047984 */ /* 0x000ee20008000800 */
[----:B-12---:R-:W-:-:S05]  /*0520*/  IMAD.MOV.U32 R3, RZ, RZ, 0x6000 ;  /* 0x00006000ff037424 */ /* 0x006fca00078e00ff */
[----:B---3--:R-:W-:-:S04]  /*0530*/  LOP3.LUT R3, R4, 0x4000, R3, 0xd8, !PT ;  /* 0x0000400004037812 */ /* 0x008fc800078ed803 */
[----:B------:R-:W-:-:S05]  /*0540*/  LOP3.LUT R3, R3, 0x400000, RZ, 0xb8, !PT ;  /* 0x0040000003037812 */ /* 0x000fca00078eb8ff */
[----:B------:R5:W-:Y:S02]  /*0550*/  STS [UR12+0x8], R3 ;  /* 0x00000803ff007988 */ /* 0x000be4000800080c */
.L_x_10:
[----:B------:R-:W-:Y:S05]  /*0560*/  BSYNC B0 ;  /* 0x0000000000007941 */ /* 0x000fea0003800000 */
.L_x_7:
[----:B-12345:R-:W1:Y:S02]  /*0570*/  @!P2 LDS R3, [UR12+0x8] ;  /* 0x0000080cff03a984 */ /* 0x03ee640008000800 */
[----:B-1----:R-:W-:-:S05]  /*0580*/  @!P2 LOP3.LUT R3, R3, 0x8000, RZ, 0xb8, !PT ;  /* 0x000080000303a812 */ /* 0x002fca00078eb8ff */
[----:B------:R3:W-:Y:S02]  /*0590*/  @!P2 STS [UR12+0x8], R3 ;  /* 0x00000803ff00a988 */ /* 0x0007e4000800080c */
.L_x_11:
[----:B------:R-:W-:Y:S05]  /*05a0*/  BSYNC B1 ;  /* 0x0000000000017941 */ /* 0x000fea0003800000 */
.L_x_6:
[----:B------:R-:W-:Y:S05]  /*05b0*/  WARPSYNC.ALL ;  /* 0x0000000000007948 */ /* 0x000fea0003800000 */
[----:B-123--:R-:W1:Y:S02]  /*05c0*/  LDC R3, c[0x0][0x22c] ;  /* 0x00008b00ff037b82 */ /* 0x00ee640000000800 */
[----:B-1----:R-:W-:Y:S01]  /*05d0*/  VIADD R3, R3, 0xffffffff ;  /* 0xffffffff03037836 */ /* 0x002fe20000000000 */
[----:B------:R-:W-:Y:S06]  /*05e0*/  @P0 BRA `(.L_x_12) ;  /* 0x0000000000280947 */ /* 0x000fec0003800000 */
[----:B------:R-:W1:Y:S01]  /*05f0*/  S2R R4, SR_LANEID ;  /* 0x0000000000047919 */ /* 0x000e620000000000 */
[----:B------:R-:W-:Y:S05]  /*0600*/  WARPSYNC.ALL ;  /* 0x0000000000007948 */ /* 0x000fea0003800000 */
[----:B-1----:R-:W-:-:S05]  /*0610*/  IMAD.SHL.U32 R8, R4, 0x4, RZ ;  /* 0x0000000404087824 */ /* 0x002fca00078e00ff */
[----:B------:R-:W1:Y:S01]  /*0620*/  LDS R9, [R8+UR12] ;  /* 0x0000000c08097984 */ /* 0x000e620008000800 */
[----:B------:R-:W-:-:S05]  /*0630*/  IADD3 R4, P1, R8, UR14, RZ ;  /* 0x0000000e08047c10 */ /* 0x000fca000ff3e0ff */
[----:B------:R-:W-:-:S05]  /*0640*/  IMAD.X R5, RZ, RZ, UR15, P1 ;  /* 0x0000000fff057e24 */ /* 0x000fca00088e06ff */
[----:B-1----:R1:W2:Y:S01]  /*0650*/  ATOMG.E.EXCH.STRONG.GPU PT, RZ, [R4], R9 ;  /* 0x0000000904ff73a8 */ /* 0x0022a200041ee100 */
[----:B------:R-:W-:-:S04]  /*0660*/  DEPBAR {5,4,3,2,1,0} ;  /* 0x0000003f0000791a */ /* 0x000fc80000000000 */
[----:B------:R1:W-:Y:S01]  /*0670*/  UTMACCTL.IV [UR14] ;  /* 0x000000000e0079b9 */ /* 0x0003e20008000000 */
[----:B------:R-:W-:Y:S01]  /*0680*/  NOP ;  /* 0x0000000000007918 */ /* 0x000fe20000000000 */
.L_x_12:
[----:B------:R-:W-:Y:S05]  /*0690*/  @P0 BRA `(.L_x_13) ;  /* 0x00000000000c0947 */ /* 0x000fea0003800000 */
[----:B------:R0:W-:Y:S01]  /*06a0*/  UTMACMDFLUSH ;  /* 0x00000000000079b7 */ /* 0x0001e20000000000 */
[----:B------:R-:W-:Y:S05]  /*06b0*/  @P0 BRA `(.L_x_13) ;  /* 0x0000000000040947 */ /* 0x000fea0003800000 */
[----:B------:R-:W-:-:S04]  /*06c0*/  DEPBAR.LE SB0, 0x0 ;  /* 0x000080000000791a */ /* 0x000fc80000000000 */
.L_x_13:
[----:B------:R-:W-:Y:S05]  /*06d0*/  WARPSYNC.ALL ;  /* 0x0000000000007948 */ /* 0x000fea0003800000 */
[----:B--2---:R-:W-:Y:S06]  /*06e0*/  BAR.SYNC.DEFER_BLOCKING 0x0 ;  /* 0x0000000000007b1d */ /* 0x004fec0000010000 */
[----:B------:R-:W-:Y:S02]  /*06f0*/  BSSY B1, `(.L_x_14) ;  /* 0x000000b000017945 */ /* 0x000fe40003800000 */
[----:B------:R-:W-:Y:S06]  /*0700*/  BAR.SYNC.DEFER_BLOCKING 0x0 ;  /* 0x0000000000007b1d */ /* 0x000fec0000010000 */
[----:B------:R2:W-:Y:S01]  /*0710*/  @!P0 STS [R14], RZ ;  /* 0x000000ff0e008388 */ /* 0x0005e20000000800 */
[----:B------:R-:W-:Y:S01]  /*0720*/  NOP ;  /* 0x0000000000007918 */ /* 0x000fe20000000000 */
[----:B------:R-:W-:Y:S05]  /*0730*/  @P2 BRA `(.L_x_15) ;  /* 0x0000000000182947 */ /* 0x000fea0003800000 */
[----:B-1----:R-:W1:Y:S01]  /*0740*/  LDS R4, [UR12+0x8] ;  /* 0x0000080cff047984 */ /* 0x002e620008000800 */
[----:B------:R-:W3:Y:S01]  /*0750*/  LDC.64 R8, c[0x0][0x218] ;  /* 0x00008600ff087b82 */ /* 0x000ee20000000a00 */
[----:B------:R-:W-:Y:S02]  /*0760*/  IMAD.MOV.U32 R5, RZ, RZ, 0x70 ;  /* 0x00000070ff057424 */ /* 0x000fe400078e00ff */
[----:B---3--:R3:W-:Y:S03]  /*0770*/  STS.64 [UR12], R8 ;  /* 0x00000008ff007988 */ /* 0x0087e60008000a0c */
[----:B-1----:R-:W-:-:S05]  /*0780*/  LOP3.LUT R4, R4, 0x10, R5, 0xd8, !PT ;  /* 0x0000001004047812 */ /* 0x002fca00078ed805 */
[----:B------:R3:W-:Y:S02]  /*0790*/  STS [UR12+0x8], R4 ;  /* 0x00000804ff007988 */ /* 0x0007e4000800080c */
.L_x_15:
[----:B-1----:R-:W-:Y:S05]  /*07a0*/  BSYNC B1 ;  /* 0x0000000000017941 */ /* 0x002fea0003800000 */
.L_x_14:
[----:B------:R-:W-:Y:S04]  /*07b0*/  BSSY B1, `(.L_x_16) ;  /* 0x000000a000017945 */ /* 0x000fe80003800000 */
[----:B------:R-:W-:Y:S05]  /*07c0*/  @P2 BRA `(.L_x_17) ;  /* 0x0000000000202947 */ /* 0x000fea0003800000 */
[----:B---3--:R-:W1:Y:S01]  /*07d0*/  LDS R4, [UR12+0x34] ;  /* 0x0000340cff047984 */ /* 0x008e620008000800 */
[----:B------:R-:W-:Y:S02]  /*07e0*/  IMAD.MOV.U32 R5, RZ, RZ, 0x3f000000 ;  /* 0x3f000000ff057424 */ /* 0x000fe400078e00ff */
[----:B------:R-:W-:Y:S01]  /*07f0*/  @!P2 IMAD.MOV.U32 R8, RZ, RZ, 0x1f ;  /* 0x0000001fff08a424 */ /* 0x000fe200078e00ff */
[----:B------:R-:W3:Y:S02]  /*0800*/  @!P2 LDS R9, [UR12+0x38] ;  /* 0x0000380cff09a984 */ /* 0x000ee40008000800 */
[----:B-1----:R-:W-:Y:S02]  /*0810*/  LOP3.LUT R4, R4, 0xff000000, R5, 0xb8, !PT ;  /* 0xff00000004047812 */ /* 0x002fe400078eb805 */
[----:B---3--:R-:W-:-:S03]  /*0820*/  @!P2 LOP3.LUT R5, R9, 0xff, R8, 0xb8, !PT ;  /* 0x000000ff0905a812 */ /* 0x008fc600078eb808 */
[----:B------:R1:W-:Y:S04]  /*0830*/  STS [UR12+0x34], R4 ;  /* 0x00003404ff007988 */ /* 0x0003e8000800080c */
[----:B------:R1:W-:Y:S02]  /*0840*/  @!P2 STS [UR12+0x38], R5 ;  /* 0x00003805ff00a988 */ /* 0x0003e4000800080c */
.L_x_17:
[----:B------:R-:W-:Y:S05]  /*0850*/  BSYNC B1 ;  /* 0x0000000000017941 */ /* 0x000fea0003800000 */
.L_x_16:
[----:B------:R-:W-:Y:S04]  /*0860*/  BSSY B1, `(.L_x_18) ;  /* 0x0000004000017945 */ /* 0x000fe80003800000 */
[----:B------:R-:W-:Y:S05]  /*0870*/  @P2 BRA `(.L_x_19) ;  /* 0x0000000000082947 */ /* 0x000fea0003800000 */
[----:B------:R4:W-:Y:S04]  /*0880*/  STS [UR12+0x24], R11 ;  /* 0x0000240bff007988 */ /* 0x0009e8000800080c */
[----:B------:R4:W-:Y:S02]  /*0890*/  STS [UR12+0x20], R3 ;  /* 0x00002003ff007988 */ /* 0x0009e4000800080c */
.L_x_19:
[----:B------:R-:W-:Y:S05]  /*08a0*/  BSYNC B1 ;  /* 0x0000000000017941 */ /* 0x000fea0003800000 */
.L_x_18:
[----:B------:R-:W-:Y:S04]  /*08b0*/  BSSY B1, `(.L_x_20) ;  /* 0x000000e000017945 */ /* 0x000fe80003800000 */
[----:B------:R-:W-:Y:S05]  /*08c0*/  @P2 BRA `(.L_x_21) ;  /* 0x0000000000302947 */ /* 0x000fea0003800000 */
[----:B-1----:R-:W1:Y:S01]  /*08d0*/  LDS R5, [UR12+0x34] ;  /* 0x0000340cff057984 */ /* 0x002e620008000800 */
[----:B---3--:R-:W3:Y:S03]  /*08e0*/  LDC.64 R8, c[0x0][0x240] ;  /* 0x00009000ff087b82 */ /* 0x008ee60000000a00 */
[----:B------:R-:W5:Y:S01]  /*08f0*/  LDS R4, [UR12+0x1c] ;  /* 0x00001c0cff047984 */ /* 0x000f620008000800 */
[C---:B---3--:R-:W-:Y:S01]  /*0900*/  SHF.L.U64.HI R9, R8.reuse, 0x1, R9 ;  /* 0x0000000108097819 */ /* 0x048fe20000010209 */
[----:B------:R-:W-:-:S03]  /*0910*/  IMAD.SHL.U32 R8, R8, 0x2, RZ ;  /* 0x0000000208087824 */ /* 0x000fc600078e00ff */
[--C-:B----4-:R-:W-:Y:S02]  /*0920*/  SHF.R.U32.HI R11, RZ, 0x4, R9.reuse ;  /* 0x00000004ff0b7819 */ /* 0x110fe40000011609 */
[----:B------:R-:W-:-:S05]  /*0930*/  SHF.R.U64 R8, R8, 0x4, R9 ;  /* 0x0000000408087819 */ /* 0x000fca0000001209 */
[----:B------:R3:W-:Y:S01]  /*0940*/  STS [UR12+0xc], R8 ;  /* 0x00000c08ff007988 */ /* 0x0007e2000800080c */
[----:B-1----:R-:W-:Y:S02]  /*0950*/  LOP3.LUT R5, R5, 0x7, RZ, 0xb8, !PT ;  /* 0x0000000705057812 */ /* 0x002fe400078eb8ff */
[----:B-----5:R-:W-:-:S03]  /*0960*/  LOP3.LUT R4, R4, 0xf, R11, 0xb8, !PT ;  /* 0x0000000f04047812 */ /* 0x020fc600078eb80b */
[----:B------:R3:W-:Y:S04]  /*0970*/  STS [UR12+0x34], R5 ;  /* 0x00003405ff007988 */ /* 0x0007e8000800080c */
[----:B------:R3:W-:Y:S02]  /*0980*/  STS [UR12+0x1c], R4 ;  /* 0x00001c04ff007988 */ /* 0x0007e4000800080c */
.L_x_21:
[----:B------:R-:W-:Y:S05]  /*0990*/  BSYNC B1 ;  /* 0x0000000000017941 */ /* 0x000fea0003800000 */
.L_x_20:
[----:B------:R-:W-:Y:S04]  /*09a0*/  BSSY B2, `(.L_x_22) ;  /* 0x000001a000027945 */ /* 0x000fe80003800000 */
[----:B------:R-:W-:Y:S04]  /*09b0*/  BSSY B1, `(.L_x_23) ;  /* 0x0000015000017945 */ /* 0x000fe80003800000 */
[----:B------:R-:W-:Y:S05]  /*09c0*/  @P2 BRA `(.L_x_24) ;  /* 0x0000000000202947 */ /* 0x000fea0003800000 */
[----:B-1-3--:R-:W1:Y:S02]  /*09d0*/  LDS R4, [UR12+0x34] ;  /* 0x0000340cff047984 */ /* 0x00ae640008000800 */
[----:B-1----:R-:W-:-:S05]  /*09e0*/  LOP3.LUT R4, R4, 0x38, RZ, 0xb8, !PT ;  /* 0x0000003804047812 */ /* 0x002fca00078eb8ff */
[----:B------:R1:W-:Y:S01]  /*09f0*/  STS [UR12+0x34], R4 ;  /* 0x00003404ff007988 */ /* 0x0003e2000800080c */
[----:B------:R-:W-:Y:S05]  /*0a00*/  @P2 BRA `(.L_x_25) ;  /* 0x0000000000202947 */ /* 0x000fea0003800000 */
[----:B-1----:R-:W1:Y:S01]  /*0a10*/  LDS R4, [UR12+0x8] ;  /* 0x0000080cff047984 */ /* 0x002e620008000800 */
[----:B------:R-:W-:-:S05]  /*0a20*/  IMAD.MOV.U32 R5, RZ, RZ, 0x780 ;  /* 0x00000780ff057424 */ /* 0x000fca00078e00ff */
[----:B-1----:R-:W-:-:S05]  /*0a30*/  LOP3.LUT R4, R4, 0x500, R5, 0xd8, !PT ;  /* 0x0000050004047812 */ /* 0x002fca00078ed805 */
[----:B------:R5:W-:Y:S02]  /*0a40*/  STS [UR12+0x8], R4 ;  /* 0x00000804ff007988 */ /* 0x000be4000800080c */
.L_x_24:
[----:B------:R-:W-:Y:S05]  /*0a50*/  @P2 BRA `(.L_x_26) ;  /* 0x0000000000282947 */ /* 0x000fea0003800000 */
[----:B-1-3-5:R-:W1:Y:S02]  /*0a60*/  LDS R4, [UR12+0x8] ;  /* 0x0000080cff047984 */ /* 0x02ae640008000800 */
[----:B-1----:R-:W-:-:S05]  /*0a70*/  LOP3.LUT R4, R4, 0x1800, RZ, 0xb8, !PT ;  /* 0x0000180004047812 */ /* 0x002fca00078eb8ff */
[----:B------:R3:W-:Y:S02]  /*0a80*/  STS [UR12+0x8], R4 ;  /* 0x00000804ff007988 */ /* 0x0007e4000800080c */
.L_x_25:
[----:B------:R-:W-:Y:S05]  /*0a90*/  @P2 BREAK B1 ;  /* 0x0000000000012942 */ /* 0x000fea0003800000 */
[----:B------:R-:W-:Y:S05]  /*0aa0*/  @P2 BRA `(.L_x_27) ;  /* 0x0000000000242947 */ /* 0x000fea0003800000 */
[----:B-1-3--:R-:W1:Y:S01]  /*0ab0*/  LDS R4, [UR12+0x8] ;  /* 0x0000080cff047984 */ /* 0x00ae620008000800 */
[----:B------:R-:W-:-:S05]  /*0ac0*/  IMAD.MOV.U32 R5, RZ, RZ, 0x6000 ;  /* 0x00006000ff057424 */ /* 0x000fca00078e00ff */
[----:B-1----:R-:W-:-:S04]  /*0ad0*/  LOP3.LUT R4, R4, 0x6000, R5, 0xd8, !PT ;  /* 0x0000600004047812 */ /* 0x002fc800078ed805 */
[----:B------:R-:W-:-:S05]  /*0ae0*/  LOP3.LUT R4, R4, 0x400000, RZ, 0xb8, !PT ;  /* 0x0040000004047812 */ /* 0x000fca00078eb8ff */
[----:B------:R1:W-:Y:S02]  /*0af0*/  STS [UR12+0x8], R4 ;  /* 0x00000804ff007988 */ /* 0x0003e4000800080c */
.L_x_26:
[----:B------:R-:W-:Y:S05]  /*0b00*/  BSYNC B1 ;  /* 0x0000000000017941 */ /* 0x000fea0003800000 */
.L_x_23:
[----:B-1-3-5:R-:W1:Y:S02]  /*0b10*/  @!P2 LDS R4, [UR12+0x8] ;  /* 0x0000080cff04a984 */ /* 0x02ae640008000800 */
[----:B-1----:R-:W-:-:S05]  /*0b20*/  @!P2 LOP3.LUT R4, R4, 0x8000, RZ, 0xb8, !PT ;  /* 0x000080000404a812 */ /* 0x002fca00078eb8ff */
[----:B------:R5:W-:Y:S02]  /*0b30*/  @!P2 STS [UR12+0x8], R4 ;  /* 0x00000804ff00a988 */ /* 0x000be4000800080c */
.L_x_27:
[----:B------:R-:W-:Y:S05]  /*0b40*/  BSYNC B2 ;  /* 0x0000000000027941 */ /* 0x000fea0003800000 */
.L_x_22:
[----:B------:R-:W-:Y:S05]  /*0b50*/  WARPSYNC.ALL ;  /* 0x0000000000007948 */ /* 0x000fea0003800000 */
[----:B------:R-:W-:-:S04]  /*0b60*/  UIADD3 UR17, UR4, 0x80, URZ ;  /* 0x0000008004117890 */ /* 0x000fc8000fffe03f */
[----:B------:R-:W-:-:S04]  /*0b70*/  UIADD3 UR16, UP0, UR17, UR6, URZ ;  /* 0x0000000611107290 */ /* 0x000fc8000ff1e03f */
[----:B------:R-:W-:Y:S01]  /*0b80*/  ULEA.HI.X.SX32 UR17, UR17, UR7, 0x1, UP0 ;  /* 0x0000000711117291 */ /* 0x000fe200080f0e3f */
[----:B------:R-:W-:Y:S11]  /*0b90*/  @P0 BRA `(.L_x_28) ;  /* 0x0000000000280947 */ /* 0x000ff60003800000 */
[----:B-1-3-5:R-:W1:Y:S01]  /*0ba0*/  S2R R4, SR_LANEID ;  /* 0x0000000000047919 */ /* 0x02ae620000000000 */
[----:B------:R-:W-:Y:S05]  /*0bb0*/  WARPSYNC.ALL ;  /* 0x0000000000007948 */ /* 0x000fea0003800000 */
[----:B-1----:R-:W-:-:S05]  /*0bc0*/  IMAD.SHL.U32 R8, R4, 0x4, RZ ;  /* 0x0000000404087824 */ /* 0x002fca00078e00ff */
[----:B------:R-:W1:Y:S01]  /*0bd0*/  LDS R9, [R8+UR12] ;  /* 0x0000000c08097984 */ /* 0x000e620008000800 */
[----:B------:R-:W-:-:S05]  /*0be0*/  IADD3 R4, P1, R8, UR16, RZ ;  /* 0x0000001008047c10 */ /* 0x000fca000ff3e0ff */
[----:B------:R-:W-:-:S05]  /*0bf0*/  IMAD.X R5, RZ, RZ, UR17, P1 ;  /* 0x00000011ff057e24 */ /* 0x000fca00088e06ff */
[----:B-1----:R1:W3:Y:S01]  /*0c00*/  ATOMG.E.EXCH.STRONG.GPU PT, RZ, [R4], R9 ;  /* 0x0000000904ff73a8 */ /* 0x0022e200041ee100 */
[----:B------:R-:W-:-:S04]  /*0c10*/  DEPBAR {5,4,3,2,1,0} ;  /* 0x0000003f0000791a */ /* 0x000fc80000000000 */
[----:B------:R1:W-:Y:S01]  /*0c20*/  UTMACCTL.IV [UR16] ;  /* 0x00000000100079b9 */ /* 0x0003e20008000000 */
[----:B------:R-:W-:Y:S01]  /*0c30*/  NOP ;  /* 0x0000000000007918 */ /* 0x000fe20000000000 */
.L_x_28:
[----:B------:R-:W-:Y:S05]  /*0c40*/  @P0 BRA `(.L_x_29) ;  /* 0x00000000000c0947 */ /* 0x000fea0003800000 */
[----:B------:R0:W-:Y:S01]  /*0c50*/  UTMACMDFLUSH ;  /* 0x00000000000079b7 */ /* 0x0001e20000000000 */
[----:B------:R-:W-:Y:S05]  /*0c60*/  @P0 BRA `(.L_x_29) ;  /* 0x0000000000040947 */ /* 0x000fea0003800000 */
[----:B------:R-:W-:-:S04]  /*0c70*/  DEPBAR.LE SB0, 0x0 ;  /* 0x000080000000791a */ /* 0x000fc80000000000 */
.L_x_29:
[----:B------:R-:W-:Y:S05]  /*0c80*/  WARPSYNC.ALL ;  /* 0x0000000000007948 */ /* 0x000fea0003800000 */
[----:B---3--:R-:W-:Y:S06]  /*0c90*/  BAR.SYNC.DEFER_BLOCKING 0x0 ;  /* 0x0000000000007b1d */ /* 0x008fec0000010000 */
[----:B------:R-:W-:Y:S02]  /*0ca0*/  BSSY B2, `(.L_x_30) ;  /* 0x000000b000027945 */ /* 0x000fe40003800000 */
[----:B------:R-:W-:Y:S06]  /*0cb0*/  BAR.SYNC.DEFER_BLOCKING 0x0 ;  /* 0x0000000000007b1d */ /* 0x000fec0000010000 */
[----:B------:R3:W-:Y:S01]  /*0cc0*/  @!P0 STS [R14], RZ ;  /* 0x000000ff0e008388 */ /* 0x0007e20000000800 */
[----:B------:R-:W-:Y:S01]  /*0cd0*/  NOP ;  /* 0x0000000000007918 */ /* 0x000fe20000000000 */
[----:B------:R-:W-:Y:S05]  /*0ce0*/  @P2 BRA `(.L_x_31) ;  /* 0x0000000000182947 */ /* 0x000fea0003800000 */
[----:B-1---5:R-:W1:Y:S01]  /*0cf0*/  LDS R4, [UR12+0x8] ;  /* 0x0000080cff047984 */ /* 0x022e620008000800 */
[----:B------:R-:W5:Y:S01]  /*0d00*/  LDC.64 R8, c[0x0][0x220] ;  /* 0x00008800ff087b82 */ /* 0x000f620000000a00 */
[----:B------:R-:W-:Y:S02]  /*0d10*/  IMAD.MOV.U32 R5, RZ, RZ, 0x70 ;  /* 0x00000070ff057424 */ /* 0x000fe400078e00ff */
[----:B-----5:R5:W-:Y:S03]  /*0d20*/  STS.64 [UR12], R8 ;  /* 0x00000008ff007988 */ /* 0x020be60008000a0c */
[----:B-1----:R-:W-:-:S05]  /*0d30*/  LOP3.LUT R4, R4, 0x10, R5, 0xd8, !PT ;  /* 0x0000001004047812 */ /* 0x002fca00078ed805 */
[----:B------:R5:W-:Y:S02]  /*0d40*/  STS [UR12+0x8], R4 ;  /* 0x00000804ff007988 */ /* 0x000be4000800080c */
.L_x_31:
[----:B-1----:R-:W-:Y:S05]  /*0d50*/  BSYNC B2 ;  /* 0x0000000000027941 */ /* 0x002fea0003800000 */
.L_x_30:
[----:B------:R-:W-:Y:S04]  /*0d60*/  BSSY B3, `(.L_x_32) ;  /* 0x0000011000037945 */ /* 0x000fe80003800000 */
[----:B------:R-:W-:Y:S04]  /*0d70*/  BSSY B2, `(.L_x_33) ;  /* 0x000000e000027945 */ /* 0x000fe80003800000 */
[----:B------:R-:W-:Y:S05]  /*0d80*/  @P2 BRA `(.L_x_34) ;  /* 0x0000000000242947 */ /* 0x000fea0003800000 */
[----:B-----5:R-:W1:Y:S01]  /*0d90*/  LDS R4, [UR12+0x34] ;  /* 0x0000340cff047984 */ /* 0x020e620008000800 */
[----:B------:R-:W-:-:S05]  /*0da0*/  IMAD.MOV.U32 R5, RZ, RZ, 0x3f000000 ;  /* 0x3f000000ff057424 */ /* 0x000fca00078e00ff */
[----:B-1----:R-:W-:-:S05]  /*0db0*/  LOP3.LUT R4, R4, 0xff000000, R5, 0xb8, !PT ;  /* 0xff00000004047812 */ /* 0x002fca00078eb805 */
[----:B------:R1:W-:Y:S01]  /*0dc0*/  STS [UR12+0x34], R4 ;  /* 0x00003404ff007988 */ /* 0x0003e2000800080c */
[----:B------:R-:W-:Y:S05]  /*0dd0*/  @P2 BRA `(.L_x_35) ;  /* 0x00000000001c2947 */ /* 0x000fea0003800000 */
[----:B-1----:R-:W1:Y:S01]  /*0de0*/  LDS R4, [UR12+0x38] ;  /* 0x0000380cff047984 */ /* 0x002e620008000800 */
[----:B------:R-:W-:-:S05]  /*0df0*/  IMAD.MOV.U32 R5, RZ, RZ, 0x3f ;  /* 0x0000003fff057424 */ /* 0x000fca00078e00ff */
[----:B-1----:R-:W-:-:S05]  /*0e00*/  LOP3.LUT R4, R4, 0xff, R5, 0xb8, !PT ;  /* 0x000000ff04047812 */ /* 0x002fca00078eb805 */
[----:B------:R1:W-:Y:S02]  /*0e10*/  STS [UR12+0x38], R4 ;  /* 0x00003804ff007988 */ /* 0x0003e4000800080c */
.L_x_34:
[----:B------:R-:W-:Y:S05]  /*0e20*/  @P2 BREAK B2 ;  /* 0x0000000000022942 */ /* 0x000fea0003800000 */
[----:B------:R-:W-:Y:S05]  /*0e30*/  @P2 BRA `(.L_x_36) ;  /* 0x00000000000c2947 */ /* 0x000fea0003800000 */
[----:B------:R1:W-:Y:S02]  /*0e40*/  STS [UR12+0x20], R3 ;  /* 0x00002003ff007988 */ /* 0x0003e4000800080c */
.L_x_35:
[----:B------:R-:W-:Y:S05]  /*0e50*/  BSYNC B2 ;  /* 0x0000000000027941 */ /* 0x000fea0003800000 */
.L_x_33:
[----:B------:R1:W-:Y:S02]  /*0e60*/  @!P2 STS [UR12+0x24], R2 ;  /* 0x00002402ff00a988 */ /* 0x0003e4000800080c */
.L_x_36:
[----:B------:R-:W-:Y:S05]  /*0e70*/  BSYNC B3 ;  /* 0x0000000000037941 */ /* 0x000fea0003800000 */
.L_x_32:
[----:B------:R-:W-:Y:S05]  /*0e80*/  WARPSYNC.ALL ;  /* 0x0000000000007948 */ /* 0x000fea0003800000 */
[----:B------:R-:W-:Y:S04]  /*0e90*/  BSSY B3, `(.L_x_37) ;  /* 0x000000e000037945 */ /* 0x000fe80003800000 */
[----:B------:R-:W-:Y:S05]  /*0ea0*/  @P2 BRA `(.L_x_38) ;  /* 0x0000000000302947 */ /* 0x000fea0003800000 */
[----:B-1--4-:R-:W1:Y:S01]  /*0eb0*/  LDS R3, [UR12+0x34] ;  /* 0x0000340cff037984 */ /* 0x012e620008000800 */
[----:B-----5:R-:W4:Y:S03]  /*0ec0*/  LDC.64 R4, c[0x0][0x248] ;  /* 0x00009200ff047b82 */ /* 0x020f260000000a00 */
[----:B------:R-:W5:Y:S01]  /*0ed0*/  LDS R2, [UR12+0x1c] ;  /* 0x00001c0cff027984 */ /* 0x000f620008000800 */
[C---:B----4-:R-:W-:Y:S01]  /*0ee0*/  SHF.L.U64.HI R5, R4.reuse, 0x1, R5 ;  /* 0x0000000104057819 */ /* 0x050fe20000010205 */
[----:B------:R-:W-:-:S03]  /*0ef0*/  IMAD.SHL.U32 R4, R4, 0x2, RZ ;  /* 0x0000000204047824 */ /* 0x000fc600078e00ff */
[--C-:B------:R-:W-:Y:S02]  /*0f00*/  SHF.R.U32.HI R9, RZ, 0x4, R5.reuse ;  /* 0x00000004ff097819 */ /* 0x100fe40000011605 */
[----:B------:R-:W-:-:S05]  /*0f10*/  SHF.R.U64 R4, R4, 0x4, R5 ;  /* 0x0000000404047819 */ /* 0x000fca0000001205 */
[----:B------:R4:W-:Y:S01]  /*0f20*/  STS [UR12+0xc], R4 ;  /* 0x00000c04ff007988 */ /* 0x0009e2000800080c */
[----:B-1----:R-:W-:Y:S02]  /*0f30*/  LOP3.LUT R3, R3, 0x7, RZ, 0xb8, !PT ;  /* 0x0000000703037812 */ /* 0x002fe400078eb8ff */
[----:B-----5:R-:W-:-:S03]  /*0f40*/  LOP3.LUT R2, R2, 0xf, R9, 0xb8, !PT ;  /* 0x0000000f02027812 */ /* 0x020fc600078eb809 */
[----:B------:R4:W-:Y:S04]  /*0f50*/  STS [UR12+0x34], R3 ;  /* 0x00003403ff007988 */ /* 0x0009e8000800080c */
[----:B------:R4:W-:Y:S02]  /*0f60*/  STS [UR12+0x1c], R2 ;  /* 0x00001c02ff007988 */ /* 0x0009e4000800080c */
.L_x_38:
[----:B------:R-:W-:Y:S05]  /*0f70*/  BSYNC B3 ;  /* 0x0000000000037941 */ /* 0x000fea0003800000 */
.L_x_37:
[----:B------:R-:W-:Y:S04]  /*0f80*/  BSSY B3, `(.L_x_39) ;  /* 0x000001a000037945 */ /* 0x000fe80003800000 */
[----:B------:R-:W-:Y:S04]  /*0f90*/  BSSY B4, `(.L_x_40) ;  /* 0x0000015000047945 */ /* 0x000fe80003800000 */
[----:B------:R-:W-:Y:S05]  /*0fa0*/  @P2 BRA `(.L_x_41) ;  /* 0x0000000000202947 */ /* 0x000fea0003800000 */
[----:B-1--4-:R-:W1:Y:S02]  /*0fb0*/  LDS R2, [UR12+0x34] ;  /* 0x0000340cff027984 */ /* 0x012e640008000800 */
[----:B-1----:R-:W-:-:S05]  /*0fc0*/  LOP3.LUT R2, R2, 0x38, RZ, 0xb8, !PT ;  /* 0x0000003802027812 */ /* 0x002fca00078eb8ff */
[----:B------:R1:W-:Y:S01]  /*0fd0*/  STS [UR12+0x34], R2 ;  /* 0x00003402ff007988 */ /* 0x0003e2000800080c */
[----:B------:R-:W-:Y:S05]  /*0fe0*/  @P2 BRA `(.L_x_42) ;  /* 0x0000000000202947 */ /* 0x000fea0003800000 */
[----:B-1----:R-:W1:Y:S01]  /*0ff0*/  LDS R2, [UR12+0x8] ;  /* 0x0000080cff027984 */ /* 0x002e620008000800 */
[----:B------:R-:W-:-:S05]  /*1000*/  IMAD.MOV.U32 R3, RZ, RZ, 0x780 ;  /* 0x00000780ff037424 */ /* 0x000fca00078e00ff */
[----:B-1----:R-:W-:-:S05]  /*1010*/  LOP3.LUT R2, R2, 0x500, R3, 0xd8, !PT ;  /* 0x0000050002027812 */ /* 0x002fca00078ed803 */
[----:B------:R1:W-:Y:S02]  /*1020*/  STS [UR12+0x8], R2 ;  /* 0x00000802ff007988 */ /* 0x0003e4000800080c */
.L_x_41:
[----:B------:R-:W-:Y:S05]  /*1030*/  @P2 BRA `(.L_x_43) ;  /* 0x0000000000282947 */ /* 0x000fea0003800000 */
[----:B-1--4-:R-:W1:Y:S02]  /*1040*/  LDS R2, [UR12+0x8] ;  /* 0x0000080cff027984 */ /* 0x012e640008000800 */
[----:B-1----:R-:W-:-:S05]  /*1050*/  LOP3.LUT R2, R2, 0x1800, RZ, 0xb8, !PT ;  /* 0x0000180002027812 */ /* 0x002fca00078eb8ff */
[----:B------:R4:W-:Y:S02]  /*1060*/  STS [UR12+0x8], R2 ;  /* 0x00000802ff007988 */ /* 0x0009e4000800080c */
.L_x_42:
[----:B------:R-:W-:Y:S05]  /*1070*/  @P2 BREAK B4 ;  /* 0x0000000000042942 */ /* 0x000fea0003800000 */
[----:B------:R-:W-:Y:S05]  /*1080*/  @P2 BRA `(.L_x_44) ;  /* 0x0000000000242947 */ /* 0x000fea0003800000 */
[----:B-1--4-:R-:W1:Y:S01]  /*1090*/  LDS R2, [UR12+0x8] ;  /* 0x0000080cff027984 */ /* 0x012e620008000800 */
[----:B------:R-:W-:-:S05]  /*10a0*/  IMAD.MOV.U32 R3, RZ, RZ, 0x6000 ;  /* 0x00006000ff037424 */ /* 0x000fca00078e00ff */
[----:B-1----:R-:W-:-:S04]  /*10b0*/  LOP3.LUT R2, R2, 0x6000, R3, 0xd8, !PT ;  /* 0x0000600002027812 */ /* 0x002fc800078ed803 */
[----:B------:R-:W-:-:S05]  /*10c0*/  LOP3.LUT R2, R2, 0x400000, RZ, 0xb8, !PT ;  /* 0x0040000002027812 */ /* 0x000fca00078eb8ff */
[----:B------:R1:W-:Y:S02]  /*10d0*/  STS [UR12+0x8], R2 ;  /* 0x00000802ff007988 */ /* 0x0003e4000800080c */
.L_x_43:
[----:B------:R-:W-:Y:S05]  /*10e0*/  BSYNC B4 ;  /* 0x0000000000047941 */ /* 0x000fea0003800000 */
.L_x_40:
[----:B-1--4-:R-:W1:Y:S02]  /*10f0*/  @!P2 LDS R2, [UR12+0x8] ;  /* 0x0000080cff02a984 */ /* 0x012e640008000800 */
[----:B-1----:R-:W-:-:S05]  /*1100*/  @!P2 LOP3.LUT R2, R2, 0x8000, RZ, 0xb8, !PT ;  /* 0x000080000202a812 */ /* 0x002fca00078eb8ff */
[----:B------:R1:W-:Y:S02]  /*1110*/  @!P2 STS [UR12+0x8], R2 ;  /* 0x00000802ff00a988 */ /* 0x0003e4000800080c */
.L_x_44:
[----:B------:R-:W-:Y:S05]  /*1120*/  BSYNC B3 ;  /* 0x0000000000037941 */ /* 0x000fea0003800000 */
.L_x_39:
[----:B------:R-:W-:Y:S05]  /*1130*/  WARPSYNC.ALL ;  /* 0x0000000000007948 */ /* 0x000fea0003800000 */
[----:B------:R-:W-:Y:S01]  /*1140*/  UIADD3 UR4, UR4, 0x100, URZ ;  /* 0x0000010004047890 */ /* 0x000fe2000fffe03f */
[----:B------:R-:W-:Y:S01]  /*1150*/  ISETP.GE.AND P1, PT, R10, 0x1, PT ;  /* 0x000000010a00780c */ /* 0x000fe20003f26270 */
[----:B------:R-:W-:Y:S01]  /*1160*/  IMAD.MOV.U32 R24, RZ, RZ, RZ ;  /* 0x000000ffff187224 */ /* 0x000fe200078e00ff */
[----:B-----5:R-:W-:Y:S01]  /*1170*/  SHF.R.U32.HI R8, RZ, 0x5, R0 ;  /* 0x00000005ff087819 */ /* 0x020fe20000011600 */
[----:B------:R-:W-:-:S04]  /*1180*/  UIADD3 UR29, UP0, UR4, UR6, URZ ;  /* 0x00000006041d7290 */ /* 0x000fc8000ff1e03f */
[----:B------:R-:W-:Y:S01]  /*1190*/  ULEA.HI.X.SX32 UR30, UR4, UR7, 0x1, UP0 ;  /* 0x00000007041e7291 */ /* 0x000fe200080f0e3f */
[----:B------:R-:W-:Y:S11]  /*11a0*/  @P0 BRA `(.L_x_45) ;  /* 0x0000000000300947 */ /* 0x000ff60003800000 */
[----:B-1--4-:R-:W1:Y:S01]  /*11b0*/  S2R R2, SR_LANEID ;  /* 0x0000000000027919 */ /* 0x012e620000000000 */
[----:B------:R-:W-:Y:S05]  /*11c0*/  WARPSYNC.ALL ;  /* 0x0000000000007948 */ /* 0x000fea0003800000 */
[----:B-1----:R-:W-:-:S05]  /*11d0*/  IMAD.SHL.U32 R4, R2, 0x4, RZ ;  /* 0x0000000402047824 */ /* 0x002fca00078e00ff */
[----:B------:R-:W1:Y:S01]  /*11e0*/  LDS R5, [R4+UR12] ;  /* 0x0000000c04057984 */ /* 0x000e620008000800 */
[----:B------:R-:W-:Y:S01]  /*11f0*/  IADD3 R2, P3, R4, UR29, RZ ;  /* 0x0000001d04027c10 */ /* 0x000fe2000ff7e0ff */
[----:B------:R-:W-:-:S04]  /*1200*/  UMOV UR4, UR29 ;  /* 0x0000001d00047c82 */ /* 0x000fc80008000000 */
[----:B------:R-:W-:Y:S01]  /*1210*/  IMAD.X R3, RZ, RZ, UR30, P3 ;  /* 0x0000001eff037e24 */ /* 0x000fe200098e06ff */
[----:B------:R-:W-:-:S04]  /*1220*/  UMOV UR5, UR30 ;  /* 0x0000001e00057c82 */ /* 0x000fc80008000000 */
[----:B-1----:R5:W4:Y:S01]  /*1230*/  ATOMG.E.EXCH.STRONG.GPU PT, RZ, [R2], R5 ;  /* 0x0000000502ff73a8 */ /* 0x002b2200041ee100 */
[----:B------:R-:W-:-:S04]  /*1240*/  DEPBAR {5,4,3,2,1,0} ;  /* 0x0000003f0000791a */ /* 0x000fc80000000000 */
[----:B------:R5:W-:Y:S01]  /*1250*/  UTMACCTL.IV [UR4] ;  /* 0x00000000040079b9 */ /* 0x000be20008000000 */
[----:B------:R-:W-:Y:S01]  /*1260*/  NOP ;  /* 0x0000000000007918 */ /* 0x000fe20000000000 */
.L_x_45:
[----:B------:R-:W-:Y:S05]  /*1270*/  @P0 BRA `(.L_x_46) ;  /* 0x00000000000c0947 */ /* 0x000fea0003800000 */
[----:B------:R0:W-:Y:S01]  /*1280*/  UTMACMDFLUSH ;  /* 0x00000000000079b7 */ /* 0x0001e20000000000 */
[----:B------:R-:W-:Y:S05]  /*1290*/  @P0 BRA `(.L_x_46) ;  /* 0x0000000000040947 */ /* 0x000fea0003800000 */
[----:B------:R-:W-:-:S04]  /*12a0*/  DEPBAR.LE SB0, 0x0 ;  /* 0x000080000000791a */ /* 0x000fc80000000000 */
.L_x_46:
[----:B------:R-:W-:Y:S05]  /*12b0*/  WARPSYNC.ALL ;  /* 0x0000000000007948 */ /* 0x000fea0003800000 */
[----:B----4-:R-:W-:Y:S01]  /*12c0*/  BAR.SYNC.DEFER_BLOCKING 0x0 ;  /* 0x0000000000007b1d */ /* 0x010fe20000010000 */
[----:B------:R-:W-:Y:S01]  /*12d0*/  R2UR UR18, R8 ;  /* 0x00000000081272ca */ /* 0x000fe200000e0000 */
[----:B------:R-:W-:Y:S01]  /*12e0*/  USHF.L.U32 UR13, UR19, 0x7, URZ ;  /* 0x00000007130d7899 */ /* 0x000fe2000800063f */
[----:B------:R-:W-:Y:S01]  /*12f0*/  IMAD.MOV.U32 R25, RZ, RZ, RZ ;  /* 0x000000ffff197224 */ /* 0x000fe200078e00ff */
[----:B------:R-:W-:Y:S01]  /*1300*/  USHF.L.U32 UR23, UR28, 0x6, URZ ;  /* 0x000000061c177899 */ /* 0x000fe2000800063f */
[----:B------:R-:W-:Y:S01]  /*1310*/  CS2R R26, SRZ ;  /* 0x00000000001a7805 */ /* 0x000fe2000001ff00 */
[----:B------:R-:W-:Y:S01]  /*1320*/  VOTEU.ALL UP0, P2 ;  /* 0x00000000003f7886 */ /* 0x000fe20001000000 */
[----:B-----5:R-:W-:Y:S01]  /*1330*/  UMOV UR4, 0x1 ;  /* 0x0000000100047882 */ /* 0x020fe20000000000 */
[----:B------:R-:W-:-:S02]  /*1340*/  CS2R R28, SRZ ;  /* 0x00000000001c7805 */ /* 0x000fc4000001ff00 */
[----:B------:R-:W-:Y:S02]  /*1350*/  CS2R R30, SRZ ;  /* 0x00000000001e7805 */ /* 0x000fe4000001ff00 */
[----:B------:R-:W-:Y:S01]  /*1360*/  CS2R R32, SRZ ;  /* 0x0000000000207805 */ /* 0x000fe2000001ff00 */
[----:B------:R-:W-:-:S04]  /*1370*/  @!UP0 UIADD3 UR4, -UR4, 0x100000, URZ ;  /* 0x0010000004048890 */ /* 0x000fc8000fffe13f */
[----:B------:R-:W-:Y:S02]  /*1380*/  @!UP0 USHF.L.U32 UR5, UR4, 0xb, URZ ;  /* 0x0000000b04058899 */ /* 0x000fe4000800063f */
[----:B------:R-:W-:Y:S01]  /*1390*/  @!UP0 USHF.L.U32 UR4, UR4, 0x1, URZ ;  /* 0x0000000104048899 */ /* 0x000fe2000800063f */
[----:B------:R-:W-:Y:S01]  /*13a0*/  CS2R R34, SRZ ;  /* 0x0000000000227805 */ /* 0x000fe2000001ff00 */
[----:B------:R-:W-:Y:S01]  /*13b0*/  VOTEU.ALL UP0, P2 ;  /* 0x00000000003f7886 */ /* 0x000fe20001000000 */
[----:B------:R-:W-:Y:S02]  /*13c0*/  CS2R R36, SRZ ;  /* 0x0000000000247805 */ /* 0x000fe4000001ff00 */
[----:B------:R-:W-:Y:S02]  /*13d0*/  CS2R R38, SRZ ;  /* 0x0000000000267805 */ /* 0x000fe4000001ff00 */
[----:B------:R-:W-:Y:S02]  /*13e0*/  CS2R R40, SRZ ;  /* 0x0000000000287805 */ /* 0x000fe4000001ff00 */
[----:B------:R-:W-:-:S02]  /*13f0*/  CS2R R42, SRZ ;  /* 0x00000000002a7805 */ /* 0x000fc4000001ff00 */
[----:B------:R-:W-:Y:S02]  /*1400*/  CS2R R44, SRZ ;  /* 0x00000000002c7805 */ /* 0x000fe4000001ff00 */
[----:B------:R-:W-:Y:S02]  /*1410*/  CS2R R46, SRZ ;  /* 0x00000000002e7805 */ /* 0x000fe4000001ff00 */
[----:B------:R-:W-:Y:S02]  /*1420*/  CS2R R48, SRZ ;  /* 0x0000000000307805 */ /* 0x000fe4000001ff00 */
[----:B------:R-:W-:Y:S02]  /*1430*/  CS2R R50, SRZ ;  /* 0x0000000000327805 */ /* 0x000fe4000001ff00 */
[----:B------:R-:W-:Y:S02]  /*1440*/  CS2R R52, SRZ ;  /* 0x0000000000347805 */ /* 0x000fe4000001ff00 */
[----:B------:R-:W-:Y:S01]  /*1450*/  CS2R R54, SRZ ;  /* 0x0000000000367805 */ /* 0x000fe2000001ff00 */
[----:B------:R-:W4:Y:S02]  /*1460*/  FENCE.VIEW.ASYNC.S ;  /* 0x00000000000073c6 */ /* 0x000f240000000000 */
[----:B----4-:R4:W5:Y:S01]  /*1470*/  @!UP0 SYNCS.EXCH.64 URZ, [UR12+0x3000], UR4 ;  /* 0x003000040c3f85b2 */ /* 0x0109620008000100 */
[----:B------:R-:W-:Y:S05]  /*1480*/  @!P1 BRA `(.L_x_47) ;  /* 0x0000000400349947 */ /* 0x000fea0003800000 */
[----:B----4-:R-:W-:Y:S01]  /*1490*/  UIADD3 UR4, UR12, 0x2000, URZ ;  /* 0x000020000c047890 */ /* 0x010fe2000fffe03f */
[----:B------:R-:W-:Y:S02]  /*14a0*/  CS2R R24, SRZ ;  /* 0x0000000000187805 */ /* 0x000fe4000001ff00 */
[----:B------:R-:W-:Y:S02]  /*14b0*/  CS2R R26, SRZ ;  /* 0x00000000001a7805 */ /* 0x000fe4000001ff00 */
[----:B------:R-:W-:Y:S01]  /*14c0*/  CS2R R28, SRZ ;  /* 0x00000000001c7805 */ /* 0x000fe2000001ff00 */
[----:B------:R-:W-:Y:S01]  /*14d0*/  USHF.R.U32.HI UR4, URZ, 0x4, UR4 ;  /* 0x000000043f047899 */ /* 0x000fe20008011604 */
[----:B------:R-:W-:Y:S02]  /*14e0*/  CS2R R30, SRZ ;  /* 0x00000000001e7805 */ /* 0x000fe4000001ff00 */
[----:B------:R-:W-:Y:S02]  /*14f0*/  CS2R R32, SRZ ;  /* 0x0000000000207805 */ /* 0x000fe4000001ff00 */
[----:B------:R-:W-:Y:S01]  /*1500*/  CS2R R34, SRZ ;  /* 0x0000000000227805 */ /* 0x000fe2000001ff00 */
[----:B------:R-:W-:Y:S01]  /*1510*/  USGXT.U32 UR4, UR4, 0xe ;  /* 0x0000000e0404789a */ /* 0x000fe20008000000 */
[----:B------:R-:W-:-:S02]  /*1520*/  CS2R R36, SRZ ;  /* 0x0000000000247805 */ /* 0x000fc4000001ff00 */
[----:B------:R-:W-:Y:S02]  /*1530*/  CS2R R38, SRZ ;  /* 0x0000000000267805 */ /* 0x000fe4000001ff00 */
[----:B------:R-:W-:Y:S02]  /*1540*/  CS2R R40, SRZ ;  /* 0x0000000000287805 */ /* 0x000fe4000001ff00 */
[----:B------:R-:W-:Y:S02]  /*1550*/  CS2R R42, SRZ ;  /* 0x00000000002a7805 */ /* 0x000fe4000001ff00 */
[----:B------:R-:W-:Y:S02]  /*1560*/  CS2R R44, SRZ ;  /* 0x00000000002c7805 */ /* 0x000fe4000001ff00 */
[----:B------:R-:W-:Y:S02]  /*1570*/  CS2R R46, SRZ ;  /* 0x00000000002e7805 */ /* 0x000fe4000001ff00 */
[----:B------:R-:W-:-:S02]  /*1580*/  CS2R R48, SRZ ;  /* 0x0000000000307805 */ /* 0x000fc4000001ff00 */
[----:B------:R-:W-:Y:S02]  /*1590*/  CS2R R50, SRZ ;  /* 0x0000000000327805 */ /* 0x000fe4000001ff00 */
[----:B------:R-:W-:Y:S02]  /*15a0*/  CS2R R52, SRZ ;  /* 0x0000000000347805 */ /* 0x000fe4000001ff00 */
[----:B------:R-:W-:Y:S01]  /*15b0*/  CS2R R54, SRZ ;  /* 0x0000000000367805 */ /* 0x000fe2000001ff00 */
[----:B------:R-:W-:Y:S01]  /*15c0*/  UMOV UR8, 0xfffffffe ;  /* 0xfffffffe00087882 */ /* 0x000fe20000000000 */
[----:B------:R-:W-:Y:S01]  /*15d0*/  UMOV UR9, 0x7fffffdf ;  /* 0x7fffffdf00097882 */ /* 0x000fe20000000000 */
[----:B------:R-:W-:Y:S01]  /*15e0*/  UMOV UR5, URZ ;  /* 0x0000003f00057c82 */ /* 0x000fe20008000000 */
[----:B------:R-:W-:Y:S01]  /*15f0*/  UMOV UR22, URZ ;  /* 0x0000003f00167c82 */ /* 0x000fe20008000000 */
[----:B------:R-:W-:-:S12]  /*1600*/  UIADD3.64 UR8, UR4, -UR8, URZ ;  /* 0x8000000804087297 */ /* 0x000fd8000fffe03f */
.L_x_49:
[----:B-----5:R-:W-:Y:S01]  /*1610*/  BAR.SYNC.DEFER_BLOCKING 0x0 ;  /* 0x0000000000007b1d */ /* 0x020fe20000010000 */
[----:B------:R-:W-:Y:S01]  /*1620*/  ELECT P0, URZ, PT ;  /* 0x00000000003f782f */ /* 0x000fe20003800000 */
[----:B-1----:R-:W-:Y:S01]  /*1630*/  @!P2 IMAD.MOV.U32 R2, RZ, RZ, 0x3000 ;  /* 0x00003000ff02a424 */ /* 0x002fe200078e00ff */
[----:B------:R-:W-:Y:S02]  /*1640*/  ULOP3.LUT UR6, UR18, 0x1, URZ, 0xc0, !UPT ;  /* 0x0000000112067892 */ /* 0x000fe4000f8ec03f */
[C---:B------:R-:W-:Y:S02]  /*1650*/  ISETP.LT.U32.AND P0, PT, R6.reuse, 0x20, P0 ;  /* 0x000000200600780c */ /* 0x040fe40000701070 */
[----:B------:R-:W-:Y:S01]  /*1660*/  ELECT P1, URZ, PT ;  /* 0x00000000003f782f */ /* 0x000fe20003820000 */
[----:B------:R-:W-:Y:S02]  /*1670*/  ULEA UR24, UR6, UR12, 0xc ;  /* 0x0000000c06187291 */ /* 0x000fe4000f8e603f */
[----:B------:R-:W-:Y:S01]  /*1680*/  ULEA UR26, UR6, UR13, 0x6 ;  /* 0x0000000d061a7291 */ /* 0x000fe2000f8e303f */
[----:B------:R-:W-:Y:S01]  /*1690*/  ISETP.LT.U32.AND P1, PT, R6, 0x40, P1 ;  /* 0x000000400600780c */ /* 0x000fe20000f21070 */
[----:B------:R-:W-:-:S06]  /*16a0*/  UMOV UR27, UR22 ;  /* 0x00000016001b7c82 */ /* 0x000fcc0008000000 */
[----:B------:R-:W-:Y:S01]  /*16b0*/  VOTEU.ANY UP0, P0 ;  /* 0x00000000003f7886 */ /* 0x000fe20000000100 */
[----:B------:R-:W-:-:S04]  /*16c0*/  VOTEU.ANY UP2, P0 ;  /* 0x00000000003f7886 */ /* 0x000fc80000040100 */
[----:B------:R-:W-:Y:S02]  /*16d0*/  @UP0 UIADD3 UR20, UR12, 0x2000, URZ ;  /* 0x000020000c140890 */ /* 0x000fe4000fffe03f */
[----:B------:R1:W-:Y:S01]  /*16e0*/  @!P2 SYNCS.ARRIVE.TRANS64 RZ, [UR12+0x3000], R2 ;  /* 0x00300002ffffa9a7 */ /* 0x0003e2000800000c */
[----:B------:R-:W-:Y:S01]  /*16f0*/  @UP0 UIADD3 UR21, UR12, 0x3000, URZ ;  /* 0x000030000c150890 */ /* 0x000fe2000fffe03f */
[----:B------:R-:W-:Y:S01]  /*1700*/  @UP0 UMOV UR6, UR14 ;  /* 0x0000000e00060c82 */ /* 0x000fe20008000000 */
[----:B------:R-:W-:Y:S01]  /*1710*/  @UP0 UMOV UR7, UR15 ;  /* 0x0000000f00070c82 */ /* 0x000fe20008000000 */
[----:B------:R-:W-:Y:S01]  /*1720*/  BAR.SYNC.DEFER_BLOCKING 0x0 ;  /* 0x0000000000007b1d */ /* 0x000fe20000010000 */
[----:B-1----:R-:W-:-:S05]  /*1730*/  SHF.L.U32 R2, R7, 0x1f, RZ ;  /* 0x0000001f07027819 */ /* 0x002fca00000006ff */
[----:B------:R-:W-:Y:S01]  /*1740*/  VOTEU.ANY UP1, P1 ;  /* 0x00000000003f7886 */ /* 0x000fe20000820100 */
[----:B------:R-:W-:-:S04]  /*1750*/  VOTEU.ANY UP3, P1 ;  /* 0x00000000003f7886 */ /* 0x000fc80000860100 */
[----:B------:R-:W-:Y:S01]  /*1760*/  @UP1 UIADD3 UR25, UR12, 0x3000, URZ ;  /* 0x000030000c191890 */ /* 0x000fe2000fffe03f */
[----:B------:R-:W-:Y:S01]  /*1770*/  @UP1 UMOV UR10, UR16 ;  /* 0x00000010000a1c82 */ /* 0x000fe20008000000 */
[----:B------:R-:W-:Y:S01]  /*1780*/  @UP1 UMOV UR11, UR17 ;  /* 0x00000011000b1c82 */ /* 0x000fe20008000000 */
[----:B------:R1:W-:Y:S01]  /*1790*/  @UP2 UTMALDG.2D [UR20], [UR6] ;  /* 0x00000014060025b4 */ /* 0x0003e20008008000 */
[----:B------:R4:W-:Y:S06]  /*17a0*/  MEMBAR.ALL.CTA ;  /* 0x0000000000007992 */ /* 0x0009ec0000008000 */
[----:B----4-:R-:W4:Y:S02]  /*17b0*/  FENCE.VIEW.ASYNC.S ;  /* 0x00000000000073c6 */ /* 0x010f240000000000 */
[----:B----4-:R-:W-:Y:S06]  /*17c0*/  BAR.SYNC.DEFER_BLOCKING 0x0 ;  /* 0x0000000000007b1d */ /* 0x010fec0000010000 */
[----:B------:R1:W-:Y:S02]  /*17d0*/  @UP3 UTMALDG.2D [UR24], [UR10] ;  /* 0x000000180a0035b4 */ /* 0x0003e40008008000 */
[----:B------:R-:W-:Y:S06]  /*17e0*/  BAR.SYNC.DEFER_BLOCKING 0x0 ;  /* 0x0000000000007b1d */ /* 0x000fec0000010000 */
[----:B------:R-:W4:Y:S02]  /*17f0*/  SYNCS.PHASECHK.TRANS64.TRYWAIT P0, [UR12+0x3000], R2 ;  /* 0x00300002ff0075a7 */ /* 0x000f24000800014c */
[----:B-1--4-:R-:W-:Y:S05]  /*1800*/  @!P0 BRA `(.L_x_48) ;  /* 0x0000000400388947 */ /* 0x012fea0003800000 */
.L_x_50:
[----:B------:R-:W-:Y:S01]  /*1810*/  USHF.L.U32 UR6, UR18, 0x6, URZ ;  /* 0x0000000612067899 */ /* 0x000fe2000800063f */
[----:B------:R-:W-:Y:S02]  /*1820*/  WARPGROUP.DEPBAR.LE gsb0, 0x0 ;  /* 0x00008000000079c5 */ /* 0x000fe40000010000 */
[----:B------:R-:W-:Y:S01]  /*1830*/  WARPGROUP.ARRIVE ;  /* 0x00000000000079c5 */ /* 0x000fe20000000000 */
[----:B------:R-:W-:Y:S01]  /*1840*/  ULOP3.LUT UR6, UR6, 0x100, URZ, 0xc0, !UPT ;  /* 0x0000010006067892 */ /* 0x000fe2000f8ec03f */
[----:B------:R-:W1:Y:S01]  /*1850*/  LDC R2, c[0x0][0x230] ;  /* 0x00008c00ff027b82 */ /* 0x000e620000000800 */
[----:B------:R-:W-:Y:S01]  /*1860*/  UMOV UR24, UR4 ;  /* 0x0000000400187c82 */ /* 0x000fe20008000000 */
[----:B------:R-:W-:Y:S01]  /*1870*/  UMOV UR25, 0x80000020 ;  /* 0x8000002000197882 */ /* 0x000fe20000000000 */
[----:B------:R-:W-:Y:S01]  /*1880*/  ULEA.HI UR6, UR12, UR6, URZ, 0x1c ;  /* 0x000000060c067291 */ /* 0x000fe2000f8fe03f */
[----:B------:R-:W-:Y:S01]  /*1890*/  LOP3.LUT R7, R7, 0x1, RZ, 0x3c, !PT ;  /* 0x0000000107077812 */ /* 0x000fe200078e3cff */
[----:B------:R-:W-:Y:S01]  /*18a0*/  UMOV UR27, 0x40000040 ;  /* 0x40000040001b7882 */ /* 0x000fe20000000000 */
[----:B------:R-:W-:-:S02]  /*18b0*/  UIADD3 UR22, UR22, 0x20, URZ ;  /* 0x0000002016167890 */ /* 0x000fc4000fffe03f */
[----:B------:R-:W-:Y:S01]  /*18c0*/  ULOP3.LUT UR6, UR6, 0x3fff, URZ, 0xc0, !UPT ;  /* 0x00003fff06067892 */ /* 0x000fe2000f8ec03f */
[----:B------:R-:W-:Y:S01]  /*18d0*/  UMOV UR10, 0x80 ;  /* 0x00000080000a7882 */ /* 0x000fe20000000000 */
[----:B------:R-:W-:Y:S01]  /*18e0*/  UMOV UR11, 0x40000040 ;  /* 0x40000040000b7882 */ /* 0x000fe20000000000 */
[----:B------:R-:W-:Y:S02]  /*18f0*/  UMOV UR7, URZ ;  /* 0x0000003f00077c82 */ /* 0x000fe40008000000 */
[----:B------:R-:W-:Y:S02]  /*1900*/  UIADD3.64 UR10, UR6, UR10, URZ ;  /* 0x0000000a060a7297 */ /* 0x000fe4000fffe03f */
[----:B------:R-:W-:Y:S02]  /*1910*/  UMOV UR26, UR6 ;  /* 0x00000006001a7c82 */ /* 0x000fe40008000000 */
[----:B------:R-:W-:Y:S01]  /*1920*/  HGMMA.64x64x16.F32.BF16 R24, gdesc[UR24].tnspB, R24 ;  /* 0x40e00000181879f0 */ /* 0x000fe20008701818 */
[----:B-1----:R-:W-:-:S04]  /*1930*/  ISETP.LE.AND P0, PT, R2, UR22, PT ;  /* 0x0000001602007c0c */ /* 0x002fc8000bf03270 */
[----:B------:R-:W-:Y:S09]  /*1940*/  HGMMA.64x64x16.F32.BF16 R24, gdesc[UR8].tnspB, R24, gsb0 ;  /* 0x40e00000081879f0 */ /* 0x000ff20008001818 */
[----:B------:R-:W-:Y:S05]  /*1950*/  @!P0 BRA `(.L_x_49) ;  /* 0xfffffffc002c8947 */ /* 0x000fea000383ffff */
.L_x_47:
[----:B------:R-:W-:Y:S02]  /*1960*/  WARPGROUP.DEPBAR.LE gsb0, 0x0 ;  /* 0x00008000000079c5 */ /* 0x000fe40000010000 */
[----:B-----5:R-:W-:Y:S01]  /*1970*/  BAR.SYNC.DEFER_BLOCKING 0x0 ;  /* 0x0000000000007b1d */ /* 0x020fe20000010000 */
[C---:B-1----:R-:W-:Y:S01]  /*1980*/  IMAD.SHL.U32 R2, R0.reuse, 0x80, RZ ;  /* 0x0000008000027824 */ /* 0x042fe200078e00ff */
[----:B------:R-:W-:Y:S01]  /*1990*/  F2FP.BF16.F32.PACK_AB R24, R25, R24 ;  /* 0x000000181918723e */ /* 0x000fe200000010ff */
[----:B------:R-:W-:Y:S01]  /*19a0*/  IMAD.SHL.U32 R3, R0, 0x40, RZ ;  /* 0x0000004000037824 */ /* 0x000fe200078e00ff */
[----:B------:R-:W-:Y:S02]  /*19b0*/  F2FP.BF16.F32.PACK_AB R25, R27, R26 ;  /* 0x0000001a1b19723e */ /* 0x000fe400000010ff */
[----:B------:R-:W-:Y:S02]  /*19c0*/  ELECT P0, URZ, PT ;  /* 0x00000000003f782f */ /* 0x000fe40003800000 */
[----:B------:R-:W-:Y:S01]  /*19d0*/  LOP3.LUT R2, R2, 0x780, RZ, 0xc0, !PT ;  /* 0x0000078002027812 */ /* 0x000fe200078ec0ff */
[----:B------:R-:W-:Y:S01]  /*19e0*/  ULOP3.LUT UR18, UR18, 0x1, URZ, 0xc0, !UPT ;  /* 0x0000000112127892 */ /* 0x000fe2000f8ec03f */
[----:B------:R-:W-:Y:S01]  /*19f0*/  F2FP.BF16.F32.PACK_AB R32, R33, R32 ;  /* 0x000000202120723e */ /* 0x000fe200000010ff */
[----:B------:R-:W-:Y:S01]  /*1a00*/  UMOV UR10, UR23 ;  /* 0x00000017000a7c82 */ /* 0x000fe20008000000 */
[----:B------:R-:W-:Y:S01]  /*1a10*/  LOP3.LUT R4, R2, 0x3800, R3, 0xf8, !PT ;  /* 0x0000380002047812 */ /* 0x000fe200078ef803 */
[----:B------:R-:W-:Y:S01]  /*1a20*/  IMAD.SHL.U32 R2, R0, 0x10, RZ ;  /* 0x0000001000027824 */ /* 0x000fe200078e00ff */
[----:B------:R-:W-:Y:S01]  /*1a30*/  F2FP.BF16.F32.PACK_AB R26, R29, R28 ;  /* 0x0000001c1d1a723e */ /* 0x000fe200000010ff */
[----:B------:R-:W-:Y:S01]  /*1a40*/  ULEA UR8, UR18, UR12, 0xd ;  /* 0x0000000c12087291 */ /* 0x000fe2000f8e683f */
[----:B------:R-:W-:Y:S01]  /*1a50*/  F2FP.BF16.F32.PACK_AB R27, R31, R30 ;  /* 0x0000001e1f1b723e */ /* 0x000fe200000010ff */
[----:B------:R-:W-:Y:S01]  /*1a60*/  ULEA UR9, UR18, UR13, 0x6 ;  /* 0x0000000d12097291 */ /* 0x000fe2000f8e303f */
[----:B------:R-:W-:-:S02]  /*1a70*/  LOP3.LUT R3, R2, 0x70, RZ, 0xc0, !PT ;  /* 0x0000007002037812 */ /* 0x000fc400078ec0ff */
[----:B------:R-:W-:Y:S02]  /*1a80*/  F2FP.BF16.F32.PACK_AB R33, R35, R34 ;  /* 0x000000222321723e */ /* 0x000fe400000010ff */
[----:B------:R-:W-:Y:S02]  /*1a90*/  LOP3.LUT R3, R3, 0x10, R0, 0x78, !PT ;  /* 0x0000001003037812 */ /* 0x000fe400078e7800 */
[----:B------:R-:W-:Y:S01]  /*1aa0*/  F2FP.BF16.F32.PACK_AB R40, R41, R40 ;  /* 0x000000282928723e */ /* 0x000fe200000010ff */
[----:B------:R-:W1:Y:S01]  /*1ab0*/  @!P2 SYNCS.CCTL.IV [UR12+0x3000] ;  /* 0x00300000ff00a9b1 */ /* 0x000e62000800000c */
[----:B------:R-:W-:Y:S02]  /*1ac0*/  LOP3.LUT R3, R4, R3, RZ, 0xfc, !PT ;  /* 0x0000000304037212 */ /* 0x000fe400078efcff */
[----:B------:R-:W-:Y:S02]  /*1ad0*/  F2FP.BF16.F32.PACK_AB R34, R37, R36 ;  /* 0x000000242522723e */ /* 0x000fe400000010ff */
[C---:B------:R-:W-:Y:S01]  /*1ae0*/  LOP3.LUT R2, R3.reuse, 0x20, RZ, 0x3c, !PT ;  /* 0x0000002003027812 */ /* 0x040fe200078e3cff */
[C---:B------:R-:W-:Y:S01]  /*1af0*/  VIADD R0, R3.reuse, UR12 ;  /* 0x0000000c03007c36 */ /* 0x040fe20008000000 */
[----:B-1----:R-:W-:Y:S01]  /*1b00*/  BAR.SYNC.DEFER_BLOCKING 0x0 ;  /* 0x0000000000007b1d */ /* 0x002fe20000010000 */
[----:B------:R-:W-:-:S02]  /*1b10*/  LOP3.LUT R4, R3, 0x40, RZ, 0x3c, !PT ;  /* 0x0000004003047812 */ /* 0x000fc400078e3cff */
[----:B------:R-:W-:Y:S01]  /*1b20*/  LOP3.LUT R3, R3, 0x60, RZ, 0x3c, !PT ;  /* 0x0000006003037812 */ /* 0x000fe200078e3cff */
[----:B------:R-:W-:Y:S01]  /*1b30*/  VIADD R2, R2, UR12 ;  /* 0x0000000c02027c36 */ /* 0x000fe20008000000 */
[----:B------:R-:W-:Y:S01]  /*1b40*/  F2FP.BF16.F32.PACK_AB R35, R39, R38 ;  /* 0x000000262723723e */ /* 0x000fe200000010ff */
[----:B------:R-:W-:Y:S01]  /*1b50*/  VIADD R4, R4, UR12 ;  /* 0x0000000c04047c36 */ /* 0x000fe20008000000 */
[----:B------:R-:W-:Y:S01]  /*1b60*/  F2FP.BF16.F32.PACK_AB R41, R43, R42 ;  /* 0x0000002a2b29723e */ /* 0x000fe200000010ff */
[----:B------:R-:W-:Y:S01]  /*1b70*/  VIADD R3, R3, UR12 ;  /* 0x0000000c03037c36 */ /* 0x000fe20008000000 */
[----:B------:R-:W-:Y:S02]  /*1b80*/  F2FP.BF16.F32.PACK_AB R48, R49, R48 ;  /* 0x000000303130723e */ /* 0x000fe400000010ff */
[----:B------:R-:W-:Y:S02]  /*1b90*/  F2FP.BF16.F32.PACK_AB R42, R45, R44 ;  /* 0x0000002c2d2a723e */ /* 0x000fe400000010ff */
[----:B------:R-:W-:-:S02]  /*1ba0*/  F2FP.BF16.F32.PACK_AB R43, R47, R46 ;  /* 0x0000002e2f2b723e */ /* 0x000fc400000010ff */
[----:B------:R-:W-:Y:S02]  /*1bb0*/  F2FP.BF16.F32.PACK_AB R49, R51, R50 ;  /* 0x000000323331723e */ /* 0x000fe400000010ff */
[----:B------:R-:W-:Y:S02]  /*1bc0*/  F2FP.BF16.F32.PACK_AB R50, R53, R52 ;  /* 0x000000343532723e */ /* 0x000fe400000010ff */
[----:B------:R-:W-:Y:S02]  /*1bd0*/  F2FP.BF16.F32.PACK_AB R51, R55, R54 ;  /* 0x000000363733723e */ /* 0x000fe400000010ff */
[----:B------:R-:W-:Y:S01]  /*1be0*/  ISETP.LT.U32.AND P0, PT, R6, 0x40, P0 ;  /* 0x000000400600780c */ /* 0x000fe20000701070 */
[----:B------:R-:W-:Y:S04]  /*1bf0*/  STSM.16.M88.4 [R0], R24 ;  /* 0x0000001800007844 */ /* 0x000fe80000000200 */
[----:B------:R-:W-:Y:S04]  /*1c00*/  STSM.16.M88.4 [R2], R32 ;  /* 0x0000002002007844 */ /* 0x000fe80000000200 */
[----:B------:R-:W-:Y:S04]  /*1c10*/  STSM.16.M88.4 [R4], R40 ;  /* 0x0000002804007844 */ /* 0x000fe80000000200 */
[----:B------:R-:W-:Y:S01]  /*1c20*/  VOTEU.ANY UP0, P0 ;  /* 0x00000000003f7886 */ /* 0x000fe20000000100 */
[----:B------:R-:W-:Y:S01]  /*1c30*/  VOTEU.ANY UP1, P0 ;  /* 0x00000000003f7886 */ /* 0x000fe20000020100 */
[----:B------:R-:W-:Y:S03]  /*1c40*/  STSM.16.M88.4 [R3], R48 ;  /* 0x0000003003007844 */ /* 0x000fe60000000200 */
[----:B----4-:R-:W-:Y:S01]  /*1c50*/  @UP0 UMOV UR4, UR29 ;  /* 0x0000001d00040c82 */ /* 0x010fe20008000000 */
[----:B------:R1:W-:Y:S06]  /*1c60*/  MEMBAR.ALL.CTA ;  /* 0x0000000000007992 */ /* 0x0003ec0000008000 */
[----:B-1----:R-:W1:Y:S01]  /*1c70*/  FENCE.VIEW.ASYNC.S ;  /* 0x00000000000073c6 */ /* 0x002e620000000000 */
[----:B------:R-:W-:Y:S01]  /*1c80*/  @UP0 UMOV UR5, UR30 ;  /* 0x0000001e00050c82 */ /* 0x000fe20008000000 */
[----:B-1----:R-:W-:Y:S06]  /*1c90*/  BAR.SYNC.DEFER_BLOCKING 0x0 ;  /* 0x0000000000007b1d */ /* 0x002fec0000010000 */
[----:B------:R1:W-:Y:S01]  /*1ca0*/  @UP1 UTMASTG.2D [UR8], [UR4] ;  /* 0x00000008040013b5 */ /* 0x0003e20008008000 */
[----:B------:R0:W-:Y:S01]  /*1cb0*/  UTMACMDFLUSH ;  /* 0x00000000000079b7 */ /* 0x0001e20000000000 */
[----:B------:R-:W-:-:S04]  /*1cc0*/  DEPBAR.LE SB0, 0x0 ;  /* 0x000080000000791a */ /* 0x000fc80000000000 */
[----:B------:R-:W-:Y:S06]  /*1cd0*/  BAR.SYNC.DEFER_BLOCKING 0x0 ;  /* 0x0000000000007b1d */ /* 0x000fec0000010000 */
[----:B-1----:R-:W-:Y:S05]  /*1ce0*/  EXIT ;  /* 0x000000000000794d */ /* 0x002fea0003800000 */
.L_x_48:
[----:B------:R-:W1:Y:S02]  /*1cf0*/  SYNCS.PHASECHK.TRANS64.TRYWAIT P0, [UR12+0x3000], R2 ;  /* 0x00300002ff0075a7 */ /* 0x000e64000800014c */
[----:B-1----:R-:W-:Y:S05]  /*1d00*/  @!P0 BRA `(.L_x_48) ;  /* 0xfffffffc00f88947 */ /* 0x002fea000383ffff */
[----:B------:R-:W-:Y:S05]  /*1d10*/  BRA `(.L_x_50) ;  /* 0xfffffff800bc7947 */ /* 0x000fea000383ffff */
.L_x_51:
[----:B------:R-:W-:-:S00]  /*1d20*/  BRA `(.L_x_51) ;  /* 0xfffffffc00fc7947 */ /* 0x000fc0000383ffff */
[----:B------:R-:W-:-:S00]  /*1d30*/  NOP ;  /* 0x0000000000007918 */ /* 0x000fc00000000000 */
        /* <DEDUP_REMOVED lines=12> */
.L_x_52:


//--------------------- .nv.shared.gluon_wgmma    --------------------------
	.section	.nv.shared.gluon_wgmma,"aw",@nobits
	.sectionflags	@""
	.align	16
	.zero		1024


//--------------------- .nv.shared.reserved.0     --------------------------
	.section	.nv.shared.reserved.0,"aw",@nobits
	.weak		__nv_reservedSMEM_offset_0_alias
	.size		__nv_reservedSMEM_offset_0_alias, 0, 0
	.other		__nv_reservedSMEM_offset_0_alias,@"STO_CUDA_RESERVED_SHARED STV_DEFAULT"
__nv_reservedSMEM_offset_0_alias:
	.zero		0


//--------------------- .nv.constant0.gluon_wgmma --------------------------
	.section	.nv.constant0.gluon_wgmma,"a",@progbits
	.sectionflags	@""
	.align	4
.nv.constant0.gluon_wgmma:
	.zero		608


//--------------------- SYMBOLS --------------------------

	.type		.nv.reservedSmem.offset0,@object
	.size		.nv.reservedSmem.offset0,0x4
